//
// Generated by NVIDIA NVVM Compiler
//
// Compiler Build ID: CL-36424714
// Cuda compilation tools, release 13.0, V13.0.88
// Based on NVVM 20.0.0
//

.version 9.0
.target sm_100
.address_size 64

	// .globl	highpass_batch_warp_scan_f32

.visible .entry highpass_batch_warp_scan_f32(
	.param .u64 .ptr .align 1 highpass_batch_warp_scan_f32_param_0,
	.param .u32 highpass_batch_warp_scan_f32_param_1,
	.param .u64 .ptr .align 1 highpass_batch_warp_scan_f32_param_2,
	.param .u32 highpass_batch_warp_scan_f32_param_3,
	.param .u32 highpass_batch_warp_scan_f32_param_4,
	.param .u64 .ptr .align 1 highpass_batch_warp_scan_f32_param_5
)
{
	.reg .pred 	%p<94>;
	.reg .b32 	%r<152>;
	.reg .b32 	%f<165>;
	.reg .b64 	%rd<63>;

	ld.param.u64 	%rd9, [highpass_batch_warp_scan_f32_param_0];
	ld.param.u32 	%r45, [highpass_batch_warp_scan_f32_param_1];
	ld.param.u64 	%rd8, [highpass_batch_warp_scan_f32_param_2];
	ld.param.u32 	%r46, [highpass_batch_warp_scan_f32_param_3];
	ld.param.u32 	%r47, [highpass_batch_warp_scan_f32_param_4];
	ld.param.u64 	%rd10, [highpass_batch_warp_scan_f32_param_5];
	cvta.to.global.u64 	%rd1, %rd10;
	cvta.to.global.u64 	%rd2, %rd9;
	mov.u32 	%r1, %ctaid.x;
	setp.ge.s32 	%p7, %r1, %r47;
	setp.lt.s32 	%p8, %r46, 1;
	or.pred  	%p9, %p8, %p7;
	mov.u32 	%r2, %tid.x;
	setp.gt.u32 	%p10, %r2, 31;
	or.pred  	%p11, %p10, %p9;
	@%p11 bra 	$L__BB0_38;
	cvta.to.global.u64 	%rd11, %rd8;
	mul.wide.u32 	%rd12, %r1, 4;
	add.s64 	%rd13, %rd11, %rd12;
	ld.global.nc.u32 	%r3, [%rd13];
	setp.lt.s32 	%p13, %r3, 1;
	mov.pred 	%p93, -1;
	@%p13 bra 	$L__BB0_4;
	cvt.rn.f32.u32 	%f21, %r3;
	mov.f32 	%f22, 0f40000000;
	div.rn.f32 	%f23, %f22, %f21;
	add.f32 	%f24, %f23, %f23;
	cvt.rni.f32.f32 	%f25, %f24;
	cvt.rzi.s32.f32 	%r48, %f25;
	fma.rn.f32 	%f26, %f25, 0fBF000000, %f23;
	mul.rn.f32 	%f27, %f26, %f26;
	fma.rn.f32 	%f28, %f27, 0fBF17ACC9, 0f40233590;
	fma.rn.f32 	%f29, %f27, 0f3E684E12, 0fBFAAD2E0;
	fma.rn.f32 	%f30, %f28, %f27, 0fC0A55DF6;
	fma.rn.f32 	%f31, %f29, %f27, 0f4081E0CF;
	fma.rn.f32 	%f32, %f27, %f26, 0f00000000;
	fma.rn.f32 	%f33, %f31, %f27, 0fC09DE9E6;
	fma.rn.f32 	%f34, %f30, %f32, 0f00000000;
	fma.rn.f32 	%f35, %f33, %f27, 0f3F800000;
	fma.rn.f32 	%f36, %f26, 0f40490FDB, %f34;
	and.b32  	%r49, %r48, 1;
	setp.eq.b32 	%p15, %r49, 1;
	selp.f32 	%f37, %f35, %f36, %p15;
	selp.f32 	%f38, %f36, %f35, %p15;
	and.b32  	%r50, %r48, 2;
	setp.eq.s32 	%p16, %r50, 0;
	neg.f32 	%f39, %f37;
	selp.f32 	%f40, %f37, %f39, %p16;
	add.s32 	%r51, %r48, 1;
	and.b32  	%r52, %r51, 2;
	setp.eq.s32 	%p17, %r52, 0;
	mov.f32 	%f41, 0f00000000;
	sub.f32 	%f42, %f41, %f38;
	selp.f32 	%f43, %f38, %f42, %p17;
	cvt.rzi.f32.f32 	%f44, %f23;
	setp.eq.f32 	%p18, %f23, %f44;
	mul.rn.f32 	%f45, %f23, %f41;
	selp.f32 	%f1, %f45, %f40, %p18;
	abs.f32 	%f46, %f23;
	setp.gt.f32 	%p19, %f46, 0f4B800000;
	mov.f32 	%f47, 0f3F800000;
	add.rn.f32 	%f48, %f1, %f47;
	selp.f32 	%f2, %f48, %f43, %p19;
	abs.f32 	%f49, %f2;
	setp.lt.f32 	%p20, %f49, 0f358637BD;
	@%p20 bra 	$L__BB0_4;
	add.f32 	%f50, %f1, 0fBF800000;
	div.rn.f32 	%f51, %f50, %f2;
	add.f32 	%f52, %f51, 0f3F800000;
	fma.rn.f32 	%f160, %f52, 0fBF000000, 0f3F800000;
	mov.f32 	%f53, 0f3F800000;
	sub.f32 	%f161, %f53, %f52;
	mov.pred 	%p93, 0;
$L__BB0_4:
	setp.gt.s32 	%p22, %r3, %r46;
	or.pred  	%p23, %p22, %p93;
	@%p23 bra 	$L__BB0_38;
	max.s32 	%r4, %r45, 0;
	min.u32 	%r5, %r4, %r46;
	mul.wide.u32 	%rd3, %r46, %r1;
	setp.ge.u32 	%p24, %r2, %r5;
	@%p24 bra 	$L__BB0_17;
	not.b32 	%r53, %r2;
	add.s32 	%r6, %r5, %r53;
	shr.u32 	%r54, %r6, 5;
	add.s32 	%r7, %r54, 1;
	and.b32  	%r8, %r7, 7;
	setp.lt.u32 	%p25, %r6, 224;
	mov.u32 	%r142, %r2;
	@%p25 bra 	$L__BB0_9;
	and.b32  	%r55, %r7, 268435448;
	neg.s32 	%r140, %r55;
	cvt.u64.u32 	%rd14, %r2;
	add.s64 	%rd15, %rd3, %rd14;
	shl.b64 	%rd16, %rd15, 2;
	add.s64 	%rd17, %rd16, %rd1;
	add.s64 	%rd62, %rd17, 512;
	mov.u32 	%r142, %r2;
$L__BB0_8:
	.pragma "nounroll";
	mov.b32 	%r56, 2147483647;
	st.global.u32 	[%rd62+-512], %r56;
	st.global.u32 	[%rd62+-384], %r56;
	st.global.u32 	[%rd62+-256], %r56;
	st.global.u32 	[%rd62+-128], %r56;
	st.global.u32 	[%rd62], %r56;
	st.global.u32 	[%rd62+128], %r56;
	st.global.u32 	[%rd62+256], %r56;
	st.global.u32 	[%rd62+384], %r56;
	add.s32 	%r142, %r142, 256;
	add.s32 	%r140, %r140, 8;
	add.s64 	%rd62, %rd62, 1024;
	setp.ne.s32 	%p26, %r140, 0;
	@%p26 bra 	$L__BB0_8;
$L__BB0_9:
	setp.eq.s32 	%p27, %r8, 0;
	@%p27 bra 	$L__BB0_17;
	setp.lt.u32 	%p28, %r8, 4;
	@%p28 bra 	$L__BB0_12;
	cvt.u64.u32 	%rd18, %r142;
	add.s64 	%rd19, %rd3, %rd18;
	shl.b64 	%rd20, %rd19, 2;
	add.s64 	%rd21, %rd1, %rd20;
	mov.b32 	%r57, 2147483647;
	st.global.u32 	[%rd21], %r57;
	st.global.u32 	[%rd21+128], %r57;
	st.global.u32 	[%rd21+256], %r57;
	st.global.u32 	[%rd21+384], %r57;
	add.s32 	%r142, %r142, 128;
$L__BB0_12:
	and.b32  	%r58, %r7, 3;
	setp.eq.s32 	%p29, %r58, 0;
	@%p29 bra 	$L__BB0_17;
	setp.eq.s32 	%p30, %r58, 1;
	@%p30 bra 	$L__BB0_15;
	cvt.u64.u32 	%rd22, %r142;
	add.s64 	%rd23, %rd3, %rd22;
	shl.b64 	%rd24, %rd23, 2;
	add.s64 	%rd25, %rd1, %rd24;
	mov.b32 	%r59, 2147483647;
	st.global.u32 	[%rd25], %r59;
	st.global.u32 	[%rd25+128], %r59;
	add.s32 	%r142, %r142, 64;
$L__BB0_15:
	and.b32  	%r60, %r6, 32;
	setp.ne.s32 	%p31, %r60, 0;
	@%p31 bra 	$L__BB0_17;
	cvt.u64.u32 	%rd26, %r142;
	add.s64 	%rd27, %rd3, %rd26;
	shl.b64 	%rd28, %rd27, 2;
	add.s64 	%rd29, %rd1, %rd28;
	mov.b32 	%r61, 2147483647;
	st.global.u32 	[%rd29], %r61;
$L__BB0_17:
	setp.ge.u32 	%p32, %r4, %r46;
	@%p32 bra 	$L__BB0_38;
	setp.ne.s32 	%p33, %r2, 0;
	mov.b32 	%r145, 0;
	@%p33 bra 	$L__BB0_20;
	cvt.u64.u32 	%rd30, %r5;
	mul.wide.u32 	%rd31, %r5, 4;
	add.s64 	%rd32, %rd2, %rd31;
	ld.global.nc.f32 	%f54, [%rd32];
	add.s64 	%rd33, %rd3, %rd30;
	shl.b64 	%rd34, %rd33, 2;
	add.s64 	%rd35, %rd1, %rd34;
	st.global.f32 	[%rd35], %f54;
	mov.b32 	%r145, %f54;
$L__BB0_20:
	shfl.sync.idx.b32	%r151|%p2, %r145, 0, 31, -1;
	add.s32 	%r147, %r5, 1;
	setp.le.u32 	%p34, %r46, %r147;
	@%p34 bra 	$L__BB0_38;
	add.s32 	%r24, %r5, 33;
	max.s32 	%r63, %r46, %r24;
	sub.s32 	%r64, %r63, %r5;
	add.s32 	%r25, %r64, -2;
	and.b32  	%r65, %r25, 32;
	setp.ne.s32 	%p35, %r65, 0;
	@%p35 bra 	$L__BB0_27;
	add.s32 	%r26, %r147, %r2;
	setp.ge.u32 	%p36, %r26, %r46;
	setp.lt.u32 	%p37, %r26, %r46;
	selp.f32 	%f7, %f161, 0f3F800000, %p37;
	mov.f32 	%f162, 0f00000000;
	@%p36 bra 	$L__BB0_24;
	add.s32 	%r66, %r5, %r2;
	mul.wide.u32 	%rd36, %r66, 4;
	add.s64 	%rd37, %rd2, %rd36;
	ld.global.nc.f32 	%f56, [%rd37+4];
	mul.wide.s32 	%rd38, %r66, 4;
	add.s64 	%rd39, %rd2, %rd38;
	ld.global.nc.f32 	%f57, [%rd39];
	sub.f32 	%f58, %f56, %f57;
	mul.f32 	%f162, %f160, %f58;
$L__BB0_24:
	setp.ge.u32 	%p38, %r26, %r46;
	setp.eq.s32 	%p39, %r2, 0;
	mov.b32 	%r67, %f7;
	shfl.sync.up.b32	%r68|%p40, %r67, 1, 0, -1;
	mov.b32 	%r69, %f162;
	shfl.sync.up.b32	%r70|%p41, %r69, 1, 0, -1;
	mov.b32 	%f59, %r70;
	mov.b32 	%f60, %r68;
	mul.f32 	%f61, %f7, %f60;
	fma.rn.f32 	%f62, %f7, %f59, %f162;
	selp.f32 	%f63, %f7, %f61, %p39;
	selp.f32 	%f64, %f162, %f62, %p39;
	mov.b32 	%r71, %f63;
	shfl.sync.up.b32	%r72|%p42, %r71, 2, 0, -1;
	mov.b32 	%r73, %f64;
	shfl.sync.up.b32	%r74|%p43, %r73, 2, 0, -1;
	setp.lt.u32 	%p44, %r2, 2;
	mov.b32 	%f65, %r74;
	mov.b32 	%f66, %r72;
	mul.f32 	%f67, %f63, %f66;
	fma.rn.f32 	%f68, %f63, %f65, %f64;
	selp.f32 	%f69, %f63, %f67, %p44;
	selp.f32 	%f70, %f64, %f68, %p44;
	mov.b32 	%r75, %f69;
	shfl.sync.up.b32	%r76|%p45, %r75, 4, 0, -1;
	mov.b32 	%r77, %f70;
	shfl.sync.up.b32	%r78|%p46, %r77, 4, 0, -1;
	setp.lt.u32 	%p47, %r2, 4;
	mov.b32 	%f71, %r78;
	mov.b32 	%f72, %r76;
	mul.f32 	%f73, %f69, %f72;
	fma.rn.f32 	%f74, %f69, %f71, %f70;
	selp.f32 	%f75, %f69, %f73, %p47;
	selp.f32 	%f76, %f70, %f74, %p47;
	mov.b32 	%r79, %f75;
	shfl.sync.up.b32	%r80|%p48, %r79, 8, 0, -1;
	mov.b32 	%r81, %f76;
	shfl.sync.up.b32	%r82|%p49, %r81, 8, 0, -1;
	setp.lt.u32 	%p50, %r2, 8;
	mov.b32 	%f77, %r82;
	mov.b32 	%f78, %r80;
	mul.f32 	%f79, %f75, %f78;
	fma.rn.f32 	%f80, %f75, %f77, %f76;
	selp.f32 	%f81, %f75, %f79, %p50;
	selp.f32 	%f82, %f76, %f80, %p50;
	mov.b32 	%r83, %f81;
	shfl.sync.up.b32	%r84|%p51, %r83, 16, 0, -1;
	mov.b32 	%r85, %f82;
	shfl.sync.up.b32	%r86|%p52, %r85, 16, 0, -1;
	setp.lt.u32 	%p53, %r2, 16;
	mov.b32 	%f83, %r86;
	mov.b32 	%f84, %r84;
	mul.f32 	%f85, %f81, %f84;
	fma.rn.f32 	%f86, %f81, %f83, %f82;
	selp.f32 	%f87, %f81, %f85, %p53;
	selp.f32 	%f88, %f82, %f86, %p53;
	mov.b32 	%f89, %r151;
	fma.rn.f32 	%f10, %f87, %f89, %f88;
	@%p38 bra 	$L__BB0_26;
	add.s32 	%r87, %r5, %r2;
	cvt.u64.u32 	%rd40, %r87;
	add.s64 	%rd41, %rd3, %rd40;
	shl.b64 	%rd42, %rd41, 2;
	add.s64 	%rd43, %rd1, %rd42;
	st.global.f32 	[%rd43+4], %f10;
$L__BB0_26:
	sub.s32 	%r88, %r46, %r147;
	min.s32 	%r89, %r88, 32;
	add.s32 	%r90, %r89, -1;
	mov.b32 	%r91, %f10;
	shfl.sync.idx.b32	%r151|%p3, %r91, %r90, 31, -1;
	mov.u32 	%r147, %r24;
$L__BB0_27:
	setp.lt.u32 	%p54, %r25, 32;
	@%p54 bra 	$L__BB0_38;
	add.s32 	%r150, %r147, 32;
	sub.s32 	%r149, %r46, %r147;
	add.s32 	%r148, %r2, %r147;
	cvt.u64.u32 	%rd51, %r2;
$L__BB0_29:
	add.s32 	%r37, %r150, -32;
	setp.ge.s32 	%p55, %r148, %r46;
	setp.lt.s32 	%p56, %r148, %r46;
	selp.f32 	%f11, %f161, 0f3F800000, %p56;
	mul.wide.s32 	%rd44, %r148, 4;
	add.s64 	%rd7, %rd2, %rd44;
	mov.f32 	%f163, 0f00000000;
	@%p55 bra 	$L__BB0_31;
	mul.wide.u32 	%rd45, %r148, 4;
	add.s64 	%rd46, %rd2, %rd45;
	ld.global.nc.f32 	%f91, [%rd46];
	ld.global.nc.f32 	%f92, [%rd7+-4];
	sub.f32 	%f93, %f91, %f92;
	mul.f32 	%f163, %f160, %f93;
$L__BB0_31:
	setp.ge.s32 	%p57, %r148, %r46;
	setp.lt.u32 	%p58, %r2, 16;
	setp.lt.u32 	%p59, %r2, 8;
	setp.lt.u32 	%p60, %r2, 4;
	setp.lt.u32 	%p61, %r2, 2;
	setp.eq.s32 	%p62, %r2, 0;
	mov.b32 	%r92, %f11;
	shfl.sync.up.b32	%r93|%p63, %r92, 1, 0, -1;
	mov.b32 	%r94, %f163;
	shfl.sync.up.b32	%r95|%p64, %r94, 1, 0, -1;
	mov.b32 	%f94, %r95;
	mov.b32 	%f95, %r93;
	mul.f32 	%f96, %f11, %f95;
	fma.rn.f32 	%f97, %f11, %f94, %f163;
	selp.f32 	%f98, %f11, %f96, %p62;
	selp.f32 	%f99, %f163, %f97, %p62;
	mov.b32 	%r96, %f98;
	shfl.sync.up.b32	%r97|%p65, %r96, 2, 0, -1;
	mov.b32 	%r98, %f99;
	shfl.sync.up.b32	%r99|%p66, %r98, 2, 0, -1;
	mov.b32 	%f100, %r99;
	mov.b32 	%f101, %r97;
	mul.f32 	%f102, %f98, %f101;
	fma.rn.f32 	%f103, %f98, %f100, %f99;
	selp.f32 	%f104, %f98, %f102, %p61;
	selp.f32 	%f105, %f99, %f103, %p61;
	mov.b32 	%r100, %f104;
	shfl.sync.up.b32	%r101|%p67, %r100, 4, 0, -1;
	mov.b32 	%r102, %f105;
	shfl.sync.up.b32	%r103|%p68, %r102, 4, 0, -1;
	mov.b32 	%f106, %r103;
	mov.b32 	%f107, %r101;
	mul.f32 	%f108, %f104, %f107;
	fma.rn.f32 	%f109, %f104, %f106, %f105;
	selp.f32 	%f110, %f104, %f108, %p60;
	selp.f32 	%f111, %f105, %f109, %p60;
	mov.b32 	%r104, %f110;
	shfl.sync.up.b32	%r105|%p69, %r104, 8, 0, -1;
	mov.b32 	%r106, %f111;
	shfl.sync.up.b32	%r107|%p70, %r106, 8, 0, -1;
	mov.b32 	%f112, %r107;
	mov.b32 	%f113, %r105;
	mul.f32 	%f114, %f110, %f113;
	fma.rn.f32 	%f115, %f110, %f112, %f111;
	selp.f32 	%f116, %f110, %f114, %p59;
	selp.f32 	%f117, %f111, %f115, %p59;
	mov.b32 	%r108, %f116;
	shfl.sync.up.b32	%r109|%p71, %r108, 16, 0, -1;
	mov.b32 	%r110, %f117;
	shfl.sync.up.b32	%r111|%p72, %r110, 16, 0, -1;
	mov.b32 	%f118, %r111;
	mov.b32 	%f119, %r109;
	mul.f32 	%f120, %f116, %f119;
	fma.rn.f32 	%f121, %f116, %f118, %f117;
	selp.f32 	%f122, %f116, %f120, %p58;
	selp.f32 	%f123, %f117, %f121, %p58;
	mov.b32 	%f124, %r151;
	fma.rn.f32 	%f14, %f122, %f124, %f123;
	@%p57 bra 	$L__BB0_33;
	cvt.u64.u32 	%rd47, %r148;
	add.s64 	%rd48, %rd3, %rd47;
	shl.b64 	%rd49, %rd48, 2;
	add.s64 	%rd50, %rd1, %rd49;
	st.global.f32 	[%rd50], %f14;
$L__BB0_33:
	min.s32 	%r112, %r149, 32;
	add.s32 	%r113, %r112, -1;
	mov.b32 	%r114, %f14;
	shfl.sync.idx.b32	%r39|%p73, %r114, %r113, 31, -1;
	add.s32 	%r40, %r148, 32;
	setp.ge.s32 	%p74, %r40, %r46;
	setp.lt.s32 	%p75, %r40, %r46;
	selp.f32 	%f15, %f161, 0f3F800000, %p75;
	mov.f32 	%f164, 0f00000000;
	@%p74 bra 	$L__BB0_35;
	cvt.u64.u32 	%rd52, %r37;
	add.s64 	%rd53, %rd52, %rd51;
	shl.b64 	%rd54, %rd53, 2;
	add.s64 	%rd55, %rd2, %rd54;
	ld.global.nc.f32 	%f126, [%rd55+128];
	ld.global.nc.f32 	%f127, [%rd7+124];
	sub.f32 	%f128, %f126, %f127;
	mul.f32 	%f164, %f160, %f128;
$L__BB0_35:
	setp.ge.s32 	%p76, %r40, %r46;
	setp.lt.u32 	%p77, %r2, 16;
	setp.lt.u32 	%p78, %r2, 8;
	setp.lt.u32 	%p79, %r2, 4;
	setp.lt.u32 	%p80, %r2, 2;
	setp.eq.s32 	%p81, %r2, 0;
	mov.b32 	%r115, %f15;
	shfl.sync.up.b32	%r116|%p82, %r115, 1, 0, -1;
	mov.b32 	%r117, %f164;
	shfl.sync.up.b32	%r118|%p83, %r117, 1, 0, -1;
	mov.b32 	%f129, %r118;
	mov.b32 	%f130, %r116;
	mul.f32 	%f131, %f15, %f130;
	fma.rn.f32 	%f132, %f15, %f129, %f164;
	selp.f32 	%f133, %f15, %f131, %p81;
	selp.f32 	%f134, %f164, %f132, %p81;
	mov.b32 	%r119, %f133;
	shfl.sync.up.b32	%r120|%p84, %r119, 2, 0, -1;
	mov.b32 	%r121, %f134;
	shfl.sync.up.b32	%r122|%p85, %r121, 2, 0, -1;
	mov.b32 	%f135, %r122;
	mov.b32 	%f136, %r120;
	mul.f32 	%f137, %f133, %f136;
	fma.rn.f32 	%f138, %f133, %f135, %f134;
	selp.f32 	%f139, %f133, %f137, %p80;
	selp.f32 	%f140, %f134, %f138, %p80;
	mov.b32 	%r123, %f139;
	shfl.sync.up.b32	%r124|%p86, %r123, 4, 0, -1;
	mov.b32 	%r125, %f140;
	shfl.sync.up.b32	%r126|%p87, %r125, 4, 0, -1;
	mov.b32 	%f141, %r126;
	mov.b32 	%f142, %r124;
	mul.f32 	%f143, %f139, %f142;
	fma.rn.f32 	%f144, %f139, %f141, %f140;
	selp.f32 	%f145, %f139, %f143, %p79;
	selp.f32 	%f146, %f140, %f144, %p79;
	mov.b32 	%r127, %f145;
	shfl.sync.up.b32	%r128|%p88, %r127, 8, 0, -1;
	mov.b32 	%r129, %f146;
	shfl.sync.up.b32	%r130|%p89, %r129, 8, 0, -1;
	mov.b32 	%f147, %r130;
	mov.b32 	%f148, %r128;
	mul.f32 	%f149, %f145, %f148;
	fma.rn.f32 	%f150, %f145, %f147, %f146;
	selp.f32 	%f151, %f145, %f149, %p78;
	selp.f32 	%f152, %f146, %f150, %p78;
	mov.b32 	%r131, %f151;
	shfl.sync.up.b32	%r132|%p90, %r131, 16, 0, -1;
	mov.b32 	%r133, %f152;
	shfl.sync.up.b32	%r134|%p91, %r133, 16, 0, -1;
	mov.b32 	%f153, %r134;
	mov.b32 	%f154, %r132;
	mul.f32 	%f155, %f151, %f154;
	fma.rn.f32 	%f156, %f151, %f153, %f152;
	selp.f32 	%f157, %f151, %f155, %p77;
	selp.f32 	%f158, %f152, %f156, %p77;
	mov.b32 	%f159, %r39;
	fma.rn.f32 	%f18, %f157, %f159, %f158;
	@%p76 bra 	$L__BB0_37;
	cvt.u64.u32 	%rd57, %r37;
	add.s64 	%rd58, %rd57, %rd51;
	add.s64 	%rd59, %rd3, %rd58;
	shl.b64 	%rd60, %rd59, 2;
	add.s64 	%rd61, %rd1, %rd60;
	st.global.f32 	[%rd61+128], %f18;
$L__BB0_37:
	add.s32 	%r135, %r149, -32;
	min.s32 	%r136, %r135, 32;
	add.s32 	%r137, %r136, -1;
	mov.b32 	%r138, %f18;
	shfl.sync.idx.b32	%r151|%p6, %r138, %r137, 31, -1;
	add.s32 	%r42, %r150, 64;
	add.s32 	%r139, %r150, 32;
	add.s32 	%r149, %r149, -64;
	add.s32 	%r148, %r148, 64;
	setp.lt.s32 	%p92, %r139, %r46;
	mov.u32 	%r150, %r42;
	@%p92 bra 	$L__BB0_29;
$L__BB0_38:
	ret;

}
	// .globl	highpass_batch_f32
.visible .entry highpass_batch_f32(
	.param .u64 .ptr .align 1 highpass_batch_f32_param_0,
	.param .u32 highpass_batch_f32_param_1,
	.param .u64 .ptr .align 1 highpass_batch_f32_param_2,
	.param .u32 highpass_batch_f32_param_3,
	.param .u32 highpass_batch_f32_param_4,
	.param .u64 .ptr .align 1 highpass_batch_f32_param_5
)
{
	.reg .pred 	%p<49>;
	.reg .b32 	%r<124>;
	.reg .b32 	%f<16>;
	.reg .b64 	%rd<27>;
	.reg .b64 	%fd<94>;

	ld.param.u64 	%rd9, [highpass_batch_f32_param_0];
	ld.param.u32 	%r52, [highpass_batch_f32_param_1];
	ld.param.u64 	%rd8, [highpass_batch_f32_param_2];
	ld.param.u32 	%r53, [highpass_batch_f32_param_3];
	ld.param.u32 	%r54, [highpass_batch_f32_param_4];
	ld.param.u64 	%rd10, [highpass_batch_f32_param_5];
	cvta.to.global.u64 	%rd1, %rd10;
	cvta.to.global.u64 	%rd2, %rd9;
	min.s32 	%r55, %r53, %r54;
	setp.lt.s32 	%p2, %r55, 1;
	@%p2 bra 	$L__BB1_46;
	mov.u32 	%r56, %ctaid.x;
	mov.u32 	%r1, %ntid.x;
	mov.u32 	%r2, %tid.x;
	mad.lo.s32 	%r108, %r56, %r1, %r2;
	setp.ge.s32 	%p3, %r108, %r54;
	@%p3 bra 	$L__BB1_46;
	max.s32 	%r4, %r52, 0;
	min.u32 	%r5, %r4, %r53;
	and.b32  	%r6, %r2, 31;
	mul.wide.u32 	%rd11, %r5, 4;
	add.s64 	%rd3, %rd2, %rd11;
	add.s32 	%r7, %r5, 1;
	mov.u32 	%r57, %nctaid.x;
	mul.lo.s32 	%r8, %r1, %r57;
	and.b32  	%r9, %r5, 7;
	not.b32 	%r58, %r5;
	add.s32 	%r59, %r53, %r58;
	sub.s32 	%r60, %r53, %r5;
	add.s32 	%r10, %r60, -2;
	and.b32  	%r11, %r5, 2147483640;
	and.b32  	%r12, %r59, 3;
	cvta.to.global.u64 	%rd4, %rd8;
$L__BB1_3:
	mul.wide.s32 	%rd12, %r108, 4;
	add.s64 	%rd13, %rd4, %rd12;
	ld.global.nc.u32 	%r14, [%rd13];
	setp.lt.s32 	%p5, %r14, 1;
	mov.pred 	%p48, -1;
	@%p5 bra 	$L__BB1_8;
	cvt.rn.f64.u32 	%fd36, %r14;
	mov.f64 	%fd37, 0d4000000000000000;
	div.rn.f64 	%fd38, %fd37, %fd36;
	{
	.reg .b32 %temp; 
	mov.b64 	{%temp, %r61}, %fd38;
	}
	shl.b32 	%r62, %r61, 1;
	setp.gt.u32 	%p6, %r62, -2038431744;
	mov.f64 	%fd39, 0d0000000000000000;
	mul.rn.f64 	%fd40, %fd38, %fd39;
	selp.f64 	%fd3, %fd40, %fd38, %p6;
	{
	.reg .b32 %temp; 
	mov.b64 	{%r63, %temp}, %fd3;
	}
	{
	.reg .b32 %temp; 
	mov.b64 	{%temp, %r64}, %fd3;
	}
	add.s32 	%r65, %r64, 1048576;
	mov.b64 	%fd41, {%r63, %r65};
	cvt.rni.f64.f64 	%fd42, %fd41;
	cvt.rzi.s64.f64 	%rd14, %fd42;
	cvt.u32.u64 	%r66, %rd14;
	fma.rn.f64 	%fd43, %fd42, 0dBFE0000000000000, %fd3;
	mul.f64 	%fd44, %fd43, 0d3CA1A62633145C07;
	fma.rn.f64 	%fd45, %fd43, 0d400921FB54442D18, %fd44;
	mul.rn.f64 	%fd46, %fd45, %fd45;
	fma.rn.f64 	%fd47, %fd46, 0dBDA8FF8320FD8164, 0d3E21EEA7C1EF8528;
	fma.rn.f64 	%fd48, %fd47, %fd46, 0dBE927E4F8E06E6D9;
	fma.rn.f64 	%fd49, %fd48, %fd46, 0d3EFA01A019DDBCE9;
	fma.rn.f64 	%fd50, %fd49, %fd46, 0dBF56C16C16C15D47;
	fma.rn.f64 	%fd51, %fd50, %fd46, 0d3FA5555555555551;
	fma.rn.f64 	%fd52, %fd51, %fd46, 0dBFE0000000000000;
	fma.rn.f64 	%fd53, %fd52, %fd46, 0d3FF0000000000000;
	fma.rn.f64 	%fd54, %fd46, 0d3DE5DB65F9785EBA, 0dBE5AE5F12CB0D246;
	fma.rn.f64 	%fd55, %fd54, %fd46, 0d3EC71DE369ACE392;
	fma.rn.f64 	%fd56, %fd55, %fd46, 0dBF2A01A019DB62A1;
	fma.rn.f64 	%fd57, %fd56, %fd46, 0d3F81111111110818;
	fma.rn.f64 	%fd58, %fd57, %fd46, 0dBFC5555555555554;
	fma.rn.f64 	%fd59, %fd58, %fd46, 0d0000000000000000;
	fma.rn.f64 	%fd60, %fd59, %fd45, %fd45;
	and.b64  	%rd15, %rd14, 1;
	setp.eq.b64 	%p7, %rd15, 1;
	{
	.reg .b32 %temp; 
	mov.b64 	{%temp, %r67}, %fd60;
	}
	{
	.reg .b32 %temp; 
	mov.b64 	{%r68, %temp}, %fd60;
	}
	xor.b32  	%r69, %r67, -2147483648;
	mov.b64 	%fd61, {%r68, %r69};
	selp.f64 	%fd86, %fd53, %fd60, %p7;
	selp.f64 	%fd87, %fd61, %fd53, %p7;
	and.b32  	%r70, %r66, 2;
	setp.eq.s32 	%p8, %r70, 0;
	@%p8 bra 	$L__BB1_6;
	{
	.reg .b32 %temp; 
	mov.b64 	{%temp, %r71}, %fd86;
	}
	{
	.reg .b32 %temp; 
	mov.b64 	{%r72, %temp}, %fd86;
	}
	xor.b32  	%r73, %r71, -2147483648;
	mov.b64 	%fd86, {%r72, %r73};
	{
	.reg .b32 %temp; 
	mov.b64 	{%temp, %r74}, %fd87;
	}
	{
	.reg .b32 %temp; 
	mov.b64 	{%r75, %temp}, %fd87;
	}
	xor.b32  	%r76, %r74, -2147483648;
	mov.b64 	%fd87, {%r75, %r76};
$L__BB1_6:
	mov.f64 	%fd62, 0d0000000000000000;
	add.rn.f64 	%fd10, %fd87, %fd62;
	cvt.rzi.f64.f64 	%fd63, %fd3;
	setp.eq.f64 	%p10, %fd3, %fd63;
	mul.rn.f64 	%fd64, %fd3, %fd62;
	selp.f64 	%fd11, %fd64, %fd86, %p10;
	abs.f64 	%fd65, %fd10;
	setp.lt.f64 	%p11, %fd65, 0d3D719799812DEA11;
	@%p11 bra 	$L__BB1_8;
	add.f64 	%fd66, %fd11, 0dBFF0000000000000;
	div.rn.f64 	%fd67, %fd66, %fd10;
	add.f64 	%fd68, %fd67, 0d3FF0000000000000;
	fma.rn.f64 	%fd88, %fd68, 0dBFE0000000000000, 0d3FF0000000000000;
	mov.f64 	%fd69, 0d3FF0000000000000;
	sub.f64 	%fd89, %fd69, %fd68;
	mov.pred 	%p48, 0;
$L__BB1_8:
	setp.gt.s32 	%p13, %r14, %r53;
	or.pred  	%p14, %p13, %p48;
	@%p14 bra 	$L__BB1_45;
	setp.eq.s32 	%p15, %r5, 0;
	mul.lo.s32 	%r15, %r108, %r53;
	@%p15 bra 	$L__BB1_21;
	setp.lt.u32 	%p16, %r5, 8;
	mov.b32 	%r112, 0;
	@%p16 bra 	$L__BB1_13;
	and.b32  	%r78, %r5, 2147483640;
	neg.s32 	%r110, %r78;
	mov.u32 	%r109, %r15;
$L__BB1_12:
	.pragma "nounroll";
	mul.wide.s32 	%rd16, %r109, 4;
	add.s64 	%rd17, %rd1, %rd16;
	mov.b32 	%r79, 2147483647;
	st.global.u32 	[%rd17], %r79;
	st.global.u32 	[%rd17+4], %r79;
	st.global.u32 	[%rd17+8], %r79;
	st.global.u32 	[%rd17+12], %r79;
	st.global.u32 	[%rd17+16], %r79;
	st.global.u32 	[%rd17+20], %r79;
	st.global.u32 	[%rd17+24], %r79;
	st.global.u32 	[%rd17+28], %r79;
	add.s32 	%r110, %r110, 8;
	add.s32 	%r109, %r109, 8;
	setp.ne.s32 	%p17, %r110, 0;
	mov.u32 	%r112, %r11;
	@%p17 bra 	$L__BB1_12;
$L__BB1_13:
	setp.eq.s32 	%p18, %r9, 0;
	@%p18 bra 	$L__BB1_21;
	add.s32 	%r80, %r9, -1;
	setp.lt.u32 	%p19, %r80, 3;
	@%p19 bra 	$L__BB1_16;
	add.s32 	%r81, %r112, %r15;
	mul.wide.s32 	%rd18, %r81, 4;
	add.s64 	%rd19, %rd1, %rd18;
	mov.b32 	%r82, 2147483647;
	st.global.u32 	[%rd19], %r82;
	st.global.u32 	[%rd19+4], %r82;
	st.global.u32 	[%rd19+8], %r82;
	st.global.u32 	[%rd19+12], %r82;
	add.s32 	%r112, %r112, 4;
$L__BB1_16:
	and.b32  	%r83, %r5, 3;
	setp.eq.s32 	%p20, %r83, 0;
	@%p20 bra 	$L__BB1_21;
	setp.eq.s32 	%p21, %r83, 1;
	@%p21 bra 	$L__BB1_19;
	add.s32 	%r84, %r112, %r15;
	mul.wide.s32 	%rd20, %r84, 4;
	add.s64 	%rd21, %rd1, %rd20;
	mov.b32 	%r85, 2147483647;
	st.global.u32 	[%rd21], %r85;
	st.global.u32 	[%rd21+4], %r85;
	add.s32 	%r112, %r112, 2;
$L__BB1_19:
	and.b32  	%r86, %r5, 1;
	setp.eq.b32 	%p22, %r86, 1;
	not.pred 	%p23, %p22;
	@%p23 bra 	$L__BB1_21;
	add.s32 	%r87, %r112, %r15;
	mul.wide.s32 	%rd22, %r87, 4;
	add.s64 	%rd23, %rd1, %rd22;
	mov.b32 	%r88, 2147483647;
	st.global.u32 	[%rd23], %r88;
$L__BB1_21:
	setp.ge.u32 	%p24, %r4, %r53;
	@%p24 bra 	$L__BB1_45;
	// begin inline asm
	activemask.b32 %r89;
	// end inline asm
	brev.b32 	%r91, %r89;
	bfind.shiftamt.u32 	%r27, %r91;
	setp.ne.s32 	%p25, %r6, %r27;
	mov.b32 	%r114, 0;
	@%p25 bra 	$L__BB1_24;
	ld.global.nc.u32 	%r114, [%rd3];
$L__BB1_24:
	setp.ge.u32 	%p26, %r7, %r53;
	shfl.sync.idx.b32	%r30|%p27, %r114, %r27, 31, %r89;
	add.s32 	%r92, %r15, %r5;
	mul.wide.s32 	%rd24, %r92, 4;
	add.s64 	%rd5, %rd1, %rd24;
	st.global.u32 	[%rd5], %r30;
	@%p26 bra 	$L__BB1_45;
	setp.eq.s32 	%p28, %r12, 0;
	mov.b32 	%f1, %r30;
	cvt.f64.f32 	%fd90, %f1;
	mov.u32 	%r118, %r7;
	mov.f64 	%fd91, %fd90;
	@%p28 bra 	$L__BB1_35;
	mov.b32 	%r115, 0;
	@%p25 bra 	$L__BB1_28;
	ld.global.nc.u32 	%r115, [%rd3+4];
$L__BB1_28:
	add.s32 	%r118, %r5, 2;
	setp.eq.s32 	%p30, %r12, 1;
	shfl.sync.idx.b32	%r94|%p31, %r115, %r27, 31, %r89;
	mov.b32 	%f2, %r94;
	cvt.f64.f32 	%fd91, %f2;
	sub.f64 	%fd70, %fd91, %fd90;
	mul.f64 	%fd71, %fd88, %fd70;
	fma.rn.f64 	%fd90, %fd89, %fd90, %fd71;
	cvt.rn.f32.f64 	%f3, %fd90;
	st.global.f32 	[%rd5+4], %f3;
	@%p30 bra 	$L__BB1_35;
	mov.b32 	%r116, 0;
	@%p25 bra 	$L__BB1_31;
	ld.global.nc.u32 	%r116, [%rd3+8];
$L__BB1_31:
	add.s32 	%r118, %r5, 3;
	setp.eq.s32 	%p33, %r12, 2;
	shfl.sync.idx.b32	%r96|%p34, %r116, %r27, 31, %r89;
	mov.b32 	%f4, %r96;
	cvt.f64.f32 	%fd19, %f4;
	sub.f64 	%fd72, %fd19, %fd91;
	mul.f64 	%fd73, %fd88, %fd72;
	fma.rn.f64 	%fd90, %fd89, %fd90, %fd73;
	cvt.rn.f32.f64 	%f5, %fd90;
	st.global.f32 	[%rd5+8], %f5;
	mov.f64 	%fd91, %fd19;
	@%p33 bra 	$L__BB1_35;
	mov.b32 	%r117, 0;
	@%p25 bra 	$L__BB1_34;
	ld.global.nc.u32 	%r117, [%rd3+12];
$L__BB1_34:
	add.s32 	%r118, %r5, 4;
	shfl.sync.idx.b32	%r98|%p36, %r117, %r27, 31, %r89;
	mov.b32 	%f6, %r98;
	cvt.f64.f32 	%fd91, %f6;
	sub.f64 	%fd74, %fd91, %fd19;
	mul.f64 	%fd75, %fd88, %fd74;
	fma.rn.f64 	%fd90, %fd89, %fd90, %fd75;
	cvt.rn.f32.f64 	%f7, %fd90;
	st.global.f32 	[%rd5+12], %f7;
$L__BB1_35:
	setp.lt.u32 	%p37, %r10, 3;
	@%p37 bra 	$L__BB1_45;
$L__BB1_36:
	mul.wide.u32 	%rd25, %r118, 4;
	add.s64 	%rd6, %rd2, %rd25;
	mov.b32 	%r120, 0;
	@%p25 bra 	$L__BB1_38;
	ld.global.nc.u32 	%r120, [%rd6];
$L__BB1_38:
	shfl.sync.idx.b32	%r101|%p40, %r120, %r27, 31, %r89;
	mov.b32 	%f8, %r101;
	cvt.f64.f32 	%fd27, %f8;
	sub.f64 	%fd76, %fd27, %fd91;
	mul.f64 	%fd77, %fd88, %fd76;
	fma.rn.f64 	%fd28, %fd89, %fd90, %fd77;
	cvt.rn.f32.f64 	%f9, %fd28;
	add.s32 	%r102, %r118, %r15;
	mul.wide.s32 	%rd26, %r102, 4;
	add.s64 	%rd7, %rd1, %rd26;
	st.global.f32 	[%rd7], %f9;
	mov.b32 	%r121, 0;
	@%p25 bra 	$L__BB1_40;
	ld.global.nc.u32 	%r121, [%rd6+4];
$L__BB1_40:
	shfl.sync.idx.b32	%r104|%p42, %r121, %r27, 31, %r89;
	mov.b32 	%f10, %r104;
	cvt.f64.f32 	%fd29, %f10;
	sub.f64 	%fd78, %fd29, %fd27;
	mul.f64 	%fd79, %fd88, %fd78;
	fma.rn.f64 	%fd30, %fd89, %fd28, %fd79;
	cvt.rn.f32.f64 	%f11, %fd30;
	st.global.f32 	[%rd7+4], %f11;
	mov.b32 	%r122, 0;
	@%p25 bra 	$L__BB1_42;
	ld.global.nc.u32 	%r122, [%rd6+8];
$L__BB1_42:
	shfl.sync.idx.b32	%r106|%p44, %r122, %r27, 31, %r89;
	mov.b32 	%f12, %r106;
	cvt.f64.f32 	%fd31, %f12;
	sub.f64 	%fd80, %fd31, %fd29;
	mul.f64 	%fd81, %fd88, %fd80;
	fma.rn.f64 	%fd32, %fd89, %fd30, %fd81;
	cvt.rn.f32.f64 	%f13, %fd32;
	st.global.f32 	[%rd7+8], %f13;
	mov.b32 	%r123, 0;
	@%p25 bra 	$L__BB1_44;
	ld.global.nc.u32 	%r123, [%rd6+12];
$L__BB1_44:
	shfl.sync.idx.b32	%r107|%p45, %r123, %r27, 31, %r89;
	mov.b32 	%f14, %r107;
	cvt.f64.f32 	%fd91, %f14;
	sub.f64 	%fd82, %fd91, %fd31;
	mul.f64 	%fd83, %fd88, %fd82;
	fma.rn.f64 	%fd90, %fd89, %fd32, %fd83;
	cvt.rn.f32.f64 	%f15, %fd90;
	st.global.f32 	[%rd7+12], %f15;
	add.s32 	%r118, %r118, 4;
	setp.ne.s32 	%p46, %r118, %r53;
	@%p46 bra 	$L__BB1_36;
$L__BB1_45:
	add.s32 	%r108, %r108, %r8;
	setp.lt.s32 	%p47, %r108, %r54;
	@%p47 bra 	$L__BB1_3;
$L__BB1_46:
	ret;

}
	// .globl	highpass_many_series_one_param_time_major_f32
.visible .entry highpass_many_series_one_param_time_major_f32(
	.param .u64 .ptr .align 1 highpass_many_series_one_param_time_major_f32_param_0,
	.param .u64 .ptr .align 1 highpass_many_series_one_param_time_major_f32_param_1,
	.param .u32 highpass_many_series_one_param_time_major_f32_param_2,
	.param .u32 highpass_many_series_one_param_time_major_f32_param_3,
	.param .u32 highpass_many_series_one_param_time_major_f32_param_4,
	.param .u64 .ptr .align 1 highpass_many_series_one_param_time_major_f32_param_5
)
{
	.reg .pred 	%p<35>;
	.reg .b32 	%r<124>;
	.reg .b32 	%f<47>;
	.reg .b64 	%rd<93>;
	.reg .b64 	%fd<162>;

	ld.param.u64 	%rd12, [highpass_many_series_one_param_time_major_f32_param_0];
	ld.param.u64 	%rd11, [highpass_many_series_one_param_time_major_f32_param_1];
	ld.param.u32 	%r53, [highpass_many_series_one_param_time_major_f32_param_2];
	ld.param.u32 	%r54, [highpass_many_series_one_param_time_major_f32_param_3];
	ld.param.u32 	%r55, [highpass_many_series_one_param_time_major_f32_param_4];
	ld.param.u64 	%rd13, [highpass_many_series_one_param_time_major_f32_param_5];
	cvta.to.global.u64 	%rd1, %rd13;
	cvta.to.global.u64 	%rd2, %rd12;
	min.s32 	%r56, %r53, %r54;
	min.s32 	%r57, %r56, %r55;
	setp.lt.s32 	%p1, %r57, 1;
	@%p1 bra 	$L__BB2_42;
	cvt.rn.f64.u32 	%fd40, %r53;
	mov.f64 	%fd41, 0d4000000000000000;
	div.rn.f64 	%fd42, %fd41, %fd40;
	{
	.reg .b32 %temp; 
	mov.b64 	{%temp, %r58}, %fd42;
	}
	shl.b32 	%r59, %r58, 1;
	setp.gt.u32 	%p2, %r59, -2038431744;
	mov.f64 	%fd43, 0d0000000000000000;
	mul.rn.f64 	%fd44, %fd42, %fd43;
	selp.f64 	%fd1, %fd44, %fd42, %p2;
	{
	.reg .b32 %temp; 
	mov.b64 	{%r60, %temp}, %fd1;
	}
	{
	.reg .b32 %temp; 
	mov.b64 	{%temp, %r61}, %fd1;
	}
	add.s32 	%r62, %r61, 1048576;
	mov.b64 	%fd45, {%r60, %r62};
	cvt.rni.f64.f64 	%fd46, %fd45;
	cvt.rzi.s64.f64 	%rd14, %fd46;
	cvt.u32.u64 	%r63, %rd14;
	fma.rn.f64 	%fd47, %fd46, 0dBFE0000000000000, %fd1;
	mul.f64 	%fd48, %fd47, 0d3CA1A62633145C07;
	fma.rn.f64 	%fd49, %fd47, 0d400921FB54442D18, %fd48;
	mul.rn.f64 	%fd50, %fd49, %fd49;
	fma.rn.f64 	%fd51, %fd50, 0dBDA8FF8320FD8164, 0d3E21EEA7C1EF8528;
	fma.rn.f64 	%fd52, %fd51, %fd50, 0dBE927E4F8E06E6D9;
	fma.rn.f64 	%fd53, %fd52, %fd50, 0d3EFA01A019DDBCE9;
	fma.rn.f64 	%fd54, %fd53, %fd50, 0dBF56C16C16C15D47;
	fma.rn.f64 	%fd55, %fd54, %fd50, 0d3FA5555555555551;
	fma.rn.f64 	%fd56, %fd55, %fd50, 0dBFE0000000000000;
	fma.rn.f64 	%fd57, %fd56, %fd50, 0d3FF0000000000000;
	fma.rn.f64 	%fd58, %fd50, 0d3DE5DB65F9785EBA, 0dBE5AE5F12CB0D246;
	fma.rn.f64 	%fd59, %fd58, %fd50, 0d3EC71DE369ACE392;
	fma.rn.f64 	%fd60, %fd59, %fd50, 0dBF2A01A019DB62A1;
	fma.rn.f64 	%fd61, %fd60, %fd50, 0d3F81111111110818;
	fma.rn.f64 	%fd62, %fd61, %fd50, 0dBFC5555555555554;
	fma.rn.f64 	%fd63, %fd62, %fd50, 0d0000000000000000;
	fma.rn.f64 	%fd64, %fd63, %fd49, %fd49;
	and.b64  	%rd15, %rd14, 1;
	setp.eq.b64 	%p3, %rd15, 1;
	{
	.reg .b32 %temp; 
	mov.b64 	{%temp, %r64}, %fd64;
	}
	{
	.reg .b32 %temp; 
	mov.b64 	{%r65, %temp}, %fd64;
	}
	xor.b32  	%r66, %r64, -2147483648;
	mov.b64 	%fd65, {%r65, %r66};
	selp.f64 	%fd148, %fd57, %fd64, %p3;
	selp.f64 	%fd149, %fd65, %fd57, %p3;
	and.b32  	%r67, %r63, 2;
	setp.eq.s32 	%p4, %r67, 0;
	@%p4 bra 	$L__BB2_3;
	{
	.reg .b32 %temp; 
	mov.b64 	{%temp, %r68}, %fd148;
	}
	{
	.reg .b32 %temp; 
	mov.b64 	{%r69, %temp}, %fd148;
	}
	xor.b32  	%r70, %r68, -2147483648;
	mov.b64 	%fd148, {%r69, %r70};
	{
	.reg .b32 %temp; 
	mov.b64 	{%temp, %r71}, %fd149;
	}
	{
	.reg .b32 %temp; 
	mov.b64 	{%r72, %temp}, %fd149;
	}
	xor.b32  	%r73, %r71, -2147483648;
	mov.b64 	%fd149, {%r72, %r73};
$L__BB2_3:
	mov.f64 	%fd66, 0d0000000000000000;
	add.rn.f64 	%fd8, %fd149, %fd66;
	cvt.rzi.f64.f64 	%fd67, %fd1;
	setp.eq.f64 	%p5, %fd1, %fd67;
	mul.rn.f64 	%fd68, %fd1, %fd66;
	selp.f64 	%fd9, %fd68, %fd148, %p5;
	abs.f64 	%fd69, %fd8;
	setp.lt.f64 	%p6, %fd69, 0d3D719799812DEA11;
	@%p6 bra 	$L__BB2_42;
	add.f64 	%fd70, %fd9, 0dBFF0000000000000;
	div.rn.f64 	%fd71, %fd70, %fd8;
	add.f64 	%fd72, %fd71, 0d3FF0000000000000;
	fma.rn.f64 	%fd10, %fd72, 0dBFE0000000000000, 0d3FF0000000000000;
	mov.f64 	%fd73, 0d3FF0000000000000;
	sub.f64 	%fd11, %fd73, %fd72;
	mov.u32 	%r74, %ctaid.x;
	mov.u32 	%r1, %ntid.x;
	mov.u32 	%r75, %tid.x;
	mad.lo.s32 	%r107, %r74, %r1, %r75;
	setp.ge.s32 	%p7, %r107, %r54;
	@%p7 bra 	$L__BB2_42;
	setp.ne.s64 	%p8, %rd11, 0;
	mov.u32 	%r76, %nctaid.x;
	mul.lo.s32 	%r3, %r1, %r76;
	@%p8 bra 	$L__BB2_20;
	add.s32 	%r93, %r55, -1;
	and.b32  	%r5, %r93, 7;
	add.s32 	%r4, %r5, -1;
	and.b32  	%r94, %r93, -8;
	neg.s32 	%r6, %r94;
	mul.wide.u32 	%rd87, %r54, 4;
$L__BB2_7:
	setp.eq.s32 	%p26, %r55, 1;
	mul.wide.s32 	%rd53, %r107, 4;
	add.s64 	%rd54, %rd2, %rd53;
	ld.global.nc.f32 	%f1, [%rd54];
	add.s64 	%rd55, %rd1, %rd53;
	st.global.f32 	[%rd55], %f1;
	@%p26 bra 	$L__BB2_19;
	add.s32 	%r95, %r55, -2;
	setp.lt.u32 	%p27, %r95, 7;
	cvt.f64.f32 	%fd152, %f1;
	mov.f64 	%fd153, %fd152;
	mov.u32 	%r111, %r107;
	@%p27 bra 	$L__BB2_11;
	add.s32 	%r109, %r54, %r107;
	mov.u32 	%r108, %r6;
	mov.u32 	%r111, %r107;
	mov.f64 	%fd153, %fd152;
$L__BB2_10:
	.pragma "nounroll";
	mul.wide.s32 	%rd56, %r109, 4;
	add.s64 	%rd57, %rd2, %rd56;
	ld.global.nc.f32 	%f17, [%rd57];
	cvt.f64.f32 	%fd94, %f17;
	sub.f64 	%fd95, %fd94, %fd153;
	mul.f64 	%fd96, %fd10, %fd95;
	fma.rn.f64 	%fd97, %fd11, %fd152, %fd96;
	cvt.rn.f32.f64 	%f18, %fd97;
	add.s64 	%rd58, %rd1, %rd56;
	st.global.f32 	[%rd58], %f18;
	mul.wide.u32 	%rd59, %r54, 4;
	add.s64 	%rd60, %rd57, %rd59;
	ld.global.nc.f32 	%f19, [%rd60];
	cvt.f64.f32 	%fd98, %f19;
	sub.f64 	%fd99, %fd98, %fd94;
	mul.f64 	%fd100, %fd10, %fd99;
	fma.rn.f64 	%fd101, %fd11, %fd97, %fd100;
	cvt.rn.f32.f64 	%f20, %fd101;
	add.s64 	%rd61, %rd58, %rd59;
	st.global.f32 	[%rd61], %f20;
	add.s64 	%rd62, %rd60, %rd59;
	ld.global.nc.f32 	%f21, [%rd62];
	cvt.f64.f32 	%fd102, %f21;
	sub.f64 	%fd103, %fd102, %fd98;
	mul.f64 	%fd104, %fd10, %fd103;
	fma.rn.f64 	%fd105, %fd11, %fd101, %fd104;
	cvt.rn.f32.f64 	%f22, %fd105;
	add.s64 	%rd63, %rd61, %rd59;
	st.global.f32 	[%rd63], %f22;
	add.s64 	%rd64, %rd62, %rd59;
	ld.global.nc.f32 	%f23, [%rd64];
	cvt.f64.f32 	%fd106, %f23;
	sub.f64 	%fd107, %fd106, %fd102;
	mul.f64 	%fd108, %fd10, %fd107;
	fma.rn.f64 	%fd109, %fd11, %fd105, %fd108;
	cvt.rn.f32.f64 	%f24, %fd109;
	add.s64 	%rd65, %rd63, %rd59;
	st.global.f32 	[%rd65], %f24;
	add.s64 	%rd66, %rd64, %rd59;
	ld.global.nc.f32 	%f25, [%rd66];
	cvt.f64.f32 	%fd110, %f25;
	sub.f64 	%fd111, %fd110, %fd106;
	mul.f64 	%fd112, %fd10, %fd111;
	fma.rn.f64 	%fd113, %fd11, %fd109, %fd112;
	cvt.rn.f32.f64 	%f26, %fd113;
	add.s64 	%rd67, %rd65, %rd59;
	st.global.f32 	[%rd67], %f26;
	add.s64 	%rd68, %rd66, %rd59;
	ld.global.nc.f32 	%f27, [%rd68];
	cvt.f64.f32 	%fd114, %f27;
	sub.f64 	%fd115, %fd114, %fd110;
	mul.f64 	%fd116, %fd10, %fd115;
	fma.rn.f64 	%fd117, %fd11, %fd113, %fd116;
	cvt.rn.f32.f64 	%f28, %fd117;
	add.s64 	%rd69, %rd67, %rd59;
	st.global.f32 	[%rd69], %f28;
	add.s64 	%rd70, %rd68, %rd59;
	ld.global.nc.f32 	%f29, [%rd70];
	cvt.f64.f32 	%fd118, %f29;
	sub.f64 	%fd119, %fd118, %fd114;
	mul.f64 	%fd120, %fd10, %fd119;
	fma.rn.f64 	%fd121, %fd11, %fd117, %fd120;
	cvt.rn.f32.f64 	%f30, %fd121;
	add.s64 	%rd71, %rd69, %rd59;
	st.global.f32 	[%rd71], %f30;
	add.s64 	%rd72, %rd70, %rd59;
	ld.global.nc.f32 	%f31, [%rd72];
	cvt.f64.f32 	%fd153, %f31;
	sub.f64 	%fd122, %fd153, %fd118;
	mul.f64 	%fd123, %fd10, %fd122;
	fma.rn.f64 	%fd152, %fd11, %fd121, %fd123;
	cvt.rn.f32.f64 	%f32, %fd152;
	add.s64 	%rd73, %rd71, %rd59;
	st.global.f32 	[%rd73], %f32;
	shl.b32 	%r96, %r54, 3;
	add.s32 	%r111, %r111, %r96;
	add.s32 	%r109, %r109, %r96;
	add.s32 	%r108, %r108, 8;
	setp.eq.s32 	%p28, %r108, 0;
	@%p28 bra 	$L__BB2_11;
	bra.uni 	$L__BB2_10;
$L__BB2_11:
	setp.eq.s32 	%p29, %r5, 0;
	@%p29 bra 	$L__BB2_19;
	setp.lt.u32 	%p30, %r4, 3;
	@%p30 bra 	$L__BB2_14;
	add.s32 	%r97, %r111, %r54;
	mul.wide.s32 	%rd74, %r97, 4;
	add.s64 	%rd75, %rd2, %rd74;
	ld.global.nc.f32 	%f33, [%rd75];
	cvt.f64.f32 	%fd124, %f33;
	sub.f64 	%fd125, %fd124, %fd153;
	mul.f64 	%fd126, %fd10, %fd125;
	fma.rn.f64 	%fd127, %fd11, %fd152, %fd126;
	cvt.rn.f32.f64 	%f34, %fd127;
	add.s64 	%rd76, %rd1, %rd74;
	st.global.f32 	[%rd76], %f34;
	mul.wide.u32 	%rd77, %r54, 4;
	add.s64 	%rd78, %rd75, %rd77;
	ld.global.nc.f32 	%f35, [%rd78];
	cvt.f64.f32 	%fd128, %f35;
	sub.f64 	%fd129, %fd128, %fd124;
	mul.f64 	%fd130, %fd10, %fd129;
	fma.rn.f64 	%fd131, %fd11, %fd127, %fd130;
	cvt.rn.f32.f64 	%f36, %fd131;
	add.s64 	%rd79, %rd76, %rd77;
	st.global.f32 	[%rd79], %f36;
	shl.b32 	%r98, %r54, 1;
	add.s32 	%r99, %r97, %r98;
	add.s64 	%rd80, %rd78, %rd77;
	ld.global.nc.f32 	%f37, [%rd80];
	cvt.f64.f32 	%fd132, %f37;
	sub.f64 	%fd133, %fd132, %fd128;
	mul.f64 	%fd134, %fd10, %fd133;
	fma.rn.f64 	%fd135, %fd11, %fd131, %fd134;
	cvt.rn.f32.f64 	%f38, %fd135;
	add.s64 	%rd81, %rd79, %rd77;
	st.global.f32 	[%rd81], %f38;
	add.s32 	%r111, %r99, %r54;
	add.s64 	%rd82, %rd80, %rd77;
	ld.global.nc.f32 	%f39, [%rd82];
	cvt.f64.f32 	%fd153, %f39;
	sub.f64 	%fd136, %fd153, %fd132;
	mul.f64 	%fd137, %fd10, %fd136;
	fma.rn.f64 	%fd152, %fd11, %fd135, %fd137;
	cvt.rn.f32.f64 	%f40, %fd152;
	add.s64 	%rd83, %rd81, %rd77;
	st.global.f32 	[%rd83], %f40;
$L__BB2_14:
	add.s32 	%r100, %r55, -1;
	and.b32  	%r101, %r100, 3;
	setp.eq.s32 	%p31, %r101, 0;
	@%p31 bra 	$L__BB2_19;
	setp.eq.s32 	%p32, %r101, 1;
	@%p32 bra 	$L__BB2_17;
	add.s32 	%r104, %r111, %r54;
	mul.wide.s32 	%rd84, %r104, 4;
	add.s64 	%rd85, %rd2, %rd84;
	ld.global.nc.f32 	%f41, [%rd85];
	cvt.f64.f32 	%fd138, %f41;
	sub.f64 	%fd139, %fd138, %fd153;
	mul.f64 	%fd140, %fd10, %fd139;
	fma.rn.f64 	%fd141, %fd11, %fd152, %fd140;
	cvt.rn.f32.f64 	%f42, %fd141;
	add.s64 	%rd86, %rd1, %rd84;
	st.global.f32 	[%rd86], %f42;
	add.s32 	%r111, %r104, %r54;
	add.s64 	%rd88, %rd85, %rd87;
	ld.global.nc.f32 	%f43, [%rd88];
	cvt.f64.f32 	%fd153, %f43;
	sub.f64 	%fd142, %fd153, %fd138;
	mul.f64 	%fd143, %fd10, %fd142;
	fma.rn.f64 	%fd152, %fd11, %fd141, %fd143;
	cvt.rn.f32.f64 	%f44, %fd152;
	add.s64 	%rd89, %rd86, %rd87;
	st.global.f32 	[%rd89], %f44;
$L__BB2_17:
	and.b32  	%r105, %r55, 1;
	setp.eq.b32 	%p33, %r105, 1;
	@%p33 bra 	$L__BB2_19;
	add.s32 	%r106, %r111, %r54;
	mul.wide.s32 	%rd90, %r106, 4;
	add.s64 	%rd91, %rd2, %rd90;
	ld.global.nc.f32 	%f45, [%rd91];
	cvt.f64.f32 	%fd144, %f45;
	sub.f64 	%fd145, %fd144, %fd153;
	mul.f64 	%fd146, %fd10, %fd145;
	fma.rn.f64 	%fd147, %fd11, %fd152, %fd146;
	cvt.rn.f32.f64 	%f46, %fd147;
	add.s64 	%rd92, %rd1, %rd90;
	st.global.f32 	[%rd92], %f46;
$L__BB2_19:
	add.s32 	%r107, %r107, %r3;
	setp.lt.s32 	%p34, %r107, %r54;
	@%p34 bra 	$L__BB2_7;
	bra.uni 	$L__BB2_42;
$L__BB2_20:
	add.s32 	%r21, %r55, -2;
	cvta.to.global.u64 	%rd3, %rd11;
	mul.wide.u32 	%rd36, %r54, 4;
$L__BB2_21:
	mul.wide.s32 	%rd16, %r107, 4;
	add.s64 	%rd17, %rd3, %rd16;
	ld.global.nc.u32 	%r77, [%rd17];
	max.s32 	%r23, %r77, 0;
	min.s32 	%r24, %r23, %r55;
	setp.lt.s32 	%p9, %r24, 1;
	@%p9 bra 	$L__BB2_33;
	and.b32  	%r25, %r24, 7;
	setp.lt.u32 	%p10, %r24, 8;
	mov.u32 	%r117, %r107;
	@%p10 bra 	$L__BB2_25;
	and.b32  	%r26, %r24, 2147483640;
	mov.b32 	%r116, 0;
	mov.u32 	%r117, %r107;
$L__BB2_24:
	.pragma "nounroll";
	mul.wide.s32 	%rd18, %r117, 4;
	add.s64 	%rd19, %rd1, %rd18;
	mov.b32 	%r79, 2147483647;
	st.global.u32 	[%rd19], %r79;
	add.s64 	%rd21, %rd19, %rd36;
	st.global.u32 	[%rd21], %r79;
	add.s64 	%rd22, %rd21, %rd36;
	st.global.u32 	[%rd22], %r79;
	add.s64 	%rd23, %rd22, %rd36;
	st.global.u32 	[%rd23], %r79;
	add.s64 	%rd24, %rd23, %rd36;
	st.global.u32 	[%rd24], %r79;
	add.s64 	%rd25, %rd24, %rd36;
	st.global.u32 	[%rd25], %r79;
	add.s64 	%rd26, %rd25, %rd36;
	st.global.u32 	[%rd26], %r79;
	add.s64 	%rd27, %rd26, %rd36;
	st.global.u32 	[%rd27], %r79;
	shl.b32 	%r80, %r54, 3;
	add.s32 	%r117, %r80, %r117;
	add.s32 	%r116, %r116, 8;
	setp.ne.s32 	%p11, %r116, %r26;
	@%p11 bra 	$L__BB2_24;
$L__BB2_25:
	setp.eq.s32 	%p12, %r25, 0;
	@%p12 bra 	$L__BB2_33;
	and.b32  	%r32, %r24, 3;
	setp.lt.u32 	%p13, %r25, 4;
	@%p13 bra 	$L__BB2_28;
	mul.wide.s32 	%rd28, %r117, 4;
	add.s64 	%rd29, %rd1, %rd28;
	mov.b32 	%r81, 2147483647;
	st.global.u32 	[%rd29], %r81;
	add.s64 	%rd31, %rd29, %rd36;
	st.global.u32 	[%rd31], %r81;
	add.s64 	%rd32, %rd31, %rd36;
	st.global.u32 	[%rd32], %r81;
	add.s64 	%rd33, %rd32, %rd36;
	st.global.u32 	[%rd33], %r81;
	shl.b32 	%r82, %r54, 2;
	add.s32 	%r117, %r82, %r117;
$L__BB2_28:
	setp.eq.s32 	%p14, %r32, 0;
	@%p14 bra 	$L__BB2_33;
	setp.eq.s32 	%p15, %r32, 1;
	@%p15 bra 	$L__BB2_31;
	mul.wide.s32 	%rd34, %r117, 4;
	add.s64 	%rd35, %rd1, %rd34;
	mov.b32 	%r83, 2147483647;
	st.global.u32 	[%rd35], %r83;
	add.s64 	%rd37, %rd35, %rd36;
	st.global.u32 	[%rd37], %r83;
	shl.b32 	%r84, %r54, 1;
	add.s32 	%r117, %r117, %r84;
$L__BB2_31:
	and.b32  	%r85, %r24, 1;
	setp.eq.b32 	%p16, %r85, 1;
	not.pred 	%p17, %p16;
	@%p17 bra 	$L__BB2_33;
	mul.wide.s32 	%rd38, %r117, 4;
	add.s64 	%rd39, %rd1, %rd38;
	mov.b32 	%r86, 2147483647;
	st.global.u32 	[%rd39], %r86;
$L__BB2_33:
	setp.ge.s32 	%p18, %r23, %r55;
	@%p18 bra 	$L__BB2_41;
	mad.lo.s32 	%r121, %r24, %r54, %r107;
	mul.wide.s32 	%rd40, %r121, 4;
	add.s64 	%rd4, %rd2, %rd40;
	ld.global.nc.f32 	%f2, [%rd4];
	add.s64 	%rd5, %rd1, %rd40;
	st.global.f32 	[%rd5], %f2;
	add.s32 	%r120, %r24, 1;
	setp.ge.s32 	%p19, %r120, %r55;
	@%p19 bra 	$L__BB2_41;
	cvt.f64.f32 	%fd158, %f2;
	not.b32 	%r87, %r24;
	add.s32 	%r88, %r55, %r87;
	and.b32  	%r39, %r88, 3;
	setp.eq.s32 	%p20, %r39, 0;
	mov.f64 	%fd159, %fd158;
	@%p20 bra 	$L__BB2_39;
	add.s32 	%r121, %r121, %r54;
	mul.wide.u32 	%rd6, %r54, 4;
	add.s64 	%rd7, %rd4, %rd6;
	ld.global.nc.f32 	%f3, [%rd7];
	cvt.f64.f32 	%fd159, %f3;
	sub.f64 	%fd74, %fd159, %fd158;
	mul.f64 	%fd75, %fd10, %fd74;
	fma.rn.f64 	%fd158, %fd11, %fd158, %fd75;
	cvt.rn.f32.f64 	%f4, %fd158;
	add.s64 	%rd8, %rd5, %rd6;
	st.global.f32 	[%rd8], %f4;
	add.s32 	%r120, %r24, 2;
	setp.eq.s32 	%p21, %r39, 1;
	@%p21 bra 	$L__BB2_39;
	add.s32 	%r121, %r121, %r54;
	add.s64 	%rd9, %rd7, %rd6;
	ld.global.nc.f32 	%f5, [%rd9];
	cvt.f64.f32 	%fd30, %f5;
	sub.f64 	%fd76, %fd30, %fd159;
	mul.f64 	%fd77, %fd10, %fd76;
	fma.rn.f64 	%fd158, %fd11, %fd158, %fd77;
	cvt.rn.f32.f64 	%f6, %fd158;
	add.s64 	%rd10, %rd8, %rd6;
	st.global.f32 	[%rd10], %f6;
	add.s32 	%r120, %r24, 3;
	setp.eq.s32 	%p22, %r39, 2;
	mov.f64 	%fd159, %fd30;
	@%p22 bra 	$L__BB2_39;
	add.s32 	%r121, %r121, %r54;
	add.s64 	%rd41, %rd9, %rd6;
	ld.global.nc.f32 	%f7, [%rd41];
	cvt.f64.f32 	%fd159, %f7;
	sub.f64 	%fd78, %fd159, %fd30;
	mul.f64 	%fd79, %fd10, %fd78;
	fma.rn.f64 	%fd158, %fd11, %fd158, %fd79;
	cvt.rn.f32.f64 	%f8, %fd158;
	add.s64 	%rd42, %rd10, %rd6;
	st.global.f32 	[%rd42], %f8;
	add.s32 	%r120, %r24, 4;
$L__BB2_39:
	sub.s32 	%r89, %r21, %r24;
	setp.lt.u32 	%p23, %r89, 3;
	@%p23 bra 	$L__BB2_41;
$L__BB2_40:
	add.s32 	%r90, %r121, %r54;
	mul.wide.s32 	%rd43, %r90, 4;
	add.s64 	%rd44, %rd2, %rd43;
	ld.global.nc.f32 	%f9, [%rd44];
	cvt.f64.f32 	%fd80, %f9;
	sub.f64 	%fd81, %fd80, %fd159;
	mul.f64 	%fd82, %fd10, %fd81;
	fma.rn.f64 	%fd83, %fd11, %fd158, %fd82;
	cvt.rn.f32.f64 	%f10, %fd83;
	add.s64 	%rd45, %rd1, %rd43;
	st.global.f32 	[%rd45], %f10;
	mul.wide.u32 	%rd46, %r54, 4;
	add.s64 	%rd47, %rd44, %rd46;
	ld.global.nc.f32 	%f11, [%rd47];
	cvt.f64.f32 	%fd84, %f11;
	sub.f64 	%fd85, %fd84, %fd80;
	mul.f64 	%fd86, %fd10, %fd85;
	fma.rn.f64 	%fd87, %fd11, %fd83, %fd86;
	cvt.rn.f32.f64 	%f12, %fd87;
	add.s64 	%rd48, %rd45, %rd46;
	st.global.f32 	[%rd48], %f12;
	shl.b32 	%r91, %r54, 1;
	add.s32 	%r92, %r90, %r91;
	add.s64 	%rd49, %rd47, %rd46;
	ld.global.nc.f32 	%f13, [%rd49];
	cvt.f64.f32 	%fd88, %f13;
	sub.f64 	%fd89, %fd88, %fd84;
	mul.f64 	%fd90, %fd10, %fd89;
	fma.rn.f64 	%fd91, %fd11, %fd87, %fd90;
	cvt.rn.f32.f64 	%f14, %fd91;
	add.s64 	%rd50, %rd48, %rd46;
	st.global.f32 	[%rd50], %f14;
	add.s32 	%r121, %r92, %r54;
	add.s64 	%rd51, %rd49, %rd46;
	ld.global.nc.f32 	%f15, [%rd51];
	cvt.f64.f32 	%fd159, %f15;
	sub.f64 	%fd92, %fd159, %fd88;
	mul.f64 	%fd93, %fd10, %fd92;
	fma.rn.f64 	%fd158, %fd11, %fd91, %fd93;
	cvt.rn.f32.f64 	%f16, %fd158;
	add.s64 	%rd52, %rd50, %rd46;
	st.global.f32 	[%rd52], %f16;
	add.s32 	%r120, %r120, 4;
	setp.ne.s32 	%p24, %r120, %r55;
	@%p24 bra 	$L__BB2_40;
$L__BB2_41:
	add.s32 	%r107, %r107, %r3;
	setp.lt.s32 	%p25, %r107, %r54;
	@%p25 bra 	$L__BB2_21;
$L__BB2_42:
	ret;

}


// ===== COMPILED SASS (sm_100) =====

	.target	sm_100

	.elftype	@"ET_EXEC"


//--------------------- .note.nv.tkinfo           --------------------------
	.section	.note.nv.tkinfo,"",@"SHT_NOTE"
	.sectionflags	@"SHF_NOTE_NV_TKINFO"
	.tkinfo
        /*0018*/ 	.word	0x00000002
        /*0030*/ 	.string	""
        /*0030*/ 	.string	"ptxas"
        /*0030*/ 	.string	"Cuda compilation tools, release 13.0, V13.0.88"
        /*0030*/ 	.string	"Build cuda_13.0.r13.0/compiler.36424714_0"
        /*0030*/ 	.string	"-arch sm_100 -m 64 "



//--------------------- .note.nv.cuinfo           --------------------------
	.section	.note.nv.cuinfo,"",@"SHT_NOTE"
	.sectionflags	@"SHF_NOTE_NV_CUINFO"
        /*0018*/ 	.short	0x0002
        /*001a*/ 	.short	0x0064
        /*001c*/ 	.short	0x0082
	.zero		2


//--------------------- .nv.info                  --------------------------
	.section	.nv.info,"",@"SHT_CUDA_INFO"
	.align	4


	//----- nvinfo : EIATTR_REGCOUNT
	.align		4
        /*0000*/ 	.byte	0x04, 0x2f
        /*0002*/ 	.short	(.L_1 - .L_0)
	.align		4
.L_0:
        /*0004*/ 	.word	index@(highpass_batch_warp_scan_f32)
        /*0008*/ 	.word	0x0000001c


	//----- nvinfo : EIATTR_FRAME_SIZE
	.align		4
.L_1:
        /*000c*/ 	.byte	0x04, 0x11
        /*000e*/ 	.short	(.L_3 - .L_2)
	.align		4
.L_2:
        /*0010*/ 	.word	index@($__internal_2_$__cuda_sm3x_div_rn_noftz_f32_slowpath)
        /*0014*/ 	.word	0x00000000


	//----- nvinfo : EIATTR_FRAME_SIZE
	.align		4
.L_3:
        /*0018*/ 	.byte	0x04, 0x11
        /*001a*/ 	.short	(.L_5 - .L_4)
	.align		4
.L_4:
        /*001c*/ 	.word	index@(highpass_batch_warp_scan_f32)
        /*0020*/ 	.word	0x00000000


	//----- nvinfo : EIATTR_REGCOUNT
	.align		4
.L_5:
        /*0024*/ 	.byte	0x04, 0x2f
        /*0026*/ 	.short	(.L_7 - .L_6)
	.align		4
.L_6:
        /*0028*/ 	.word	index@(highpass_batch_f32)
        /*002c*/ 	.word	0x00000020


	//----- nvinfo : EIATTR_FRAME_SIZE
	.align		4
.L_7:
        /*0030*/ 	.byte	0x04, 0x11
        /*0032*/ 	.short	(.L_9 - .L_8)
	.align		4
.L_8:
        /*0034*/ 	.word	index@($__internal_1_$__cuda_sm20_div_rn_f64_full)
        /*0038*/ 	.word	0x00000000


	//----- nvinfo : EIATTR_FRAME_SIZE
	.align		4
.L_9:
        /*003c*/ 	.byte	0x04, 0x11
        /*003e*/ 	.short	(.L_11 - .L_10)
	.align		4
.L_10:
        /*0040*/ 	.word	index@(highpass_batch_f32)
        /*0044*/ 	.word	0x00000000


	//----- nvinfo : EIATTR_REGCOUNT
	.align		4
.L_11:
        /*0048*/ 	.byte	0x04, 0x2f
        /*004a*/ 	.short	(.L_13 - .L_12)
	.align		4
.L_12:
        /*004c*/ 	.word	index@(highpass_many_series_one_param_time_major_f32)
        /*0050*/ 	.word	0x00000020


	//----- nvinfo : EIATTR_FRAME_SIZE
	.align		4
.L_13:
        /*0054*/ 	.byte	0x04, 0x11
        /*0056*/ 	.short	(.L_15 - .L_14)
	.align		4
.L_14:
        /*0058*/ 	.word	index@($__internal_0_$__cuda_sm20_div_rn_f64_full)
        /*005c*/ 	.word	0x00000000


	//----- nvinfo : EIATTR_FRAME_SIZE
	.align		4
.L_15:
        /*0060*/ 	.byte	0x04, 0x11
        /*0062*/ 	.short	(.L_17 - .L_16)
	.align		4
.L_16:
        /*0064*/ 	.word	index@(highpass_many_series_one_param_time_major_f32)
        /*0068*/ 	.word	0x00000000


	//----- nvinfo : EIATTR_MIN_STACK_SIZE
	.align		4
.L_17:
        /*006c*/ 	.byte	0x04, 0x12
        /*006e*/ 	.short	(.L_19 - .L_18)
	.align		4
.L_18:
        /*0070*/ 	.word	index@(highpass_many_series_one_param_time_major_f32)
        /*0074*/ 	.word	0x00000000


	//----- nvinfo : EIATTR_MIN_STACK_SIZE
	.align		4
.L_19:
        /*0078*/ 	.byte	0x04, 0x12
        /*007a*/ 	.short	(.L_21 - .L_20)
	.align		4
.L_20:
        /*007c*/ 	.word	index@(highpass_batch_f32)
        /*0080*/ 	.word	0x00000000


	//----- nvinfo : EIATTR_MIN_STACK_SIZE
	.align		4
.L_21:
        /*0084*/ 	.byte	0x04, 0x12
        /*0086*/ 	.short	(.L_23 - .L_22)
	.align		4
.L_22:
        /*0088*/ 	.word	index@(highpass_batch_warp_scan_f32)
        /*008c*/ 	.word	0x00000000
.L_23:


//--------------------- .nv.compat                --------------------------
	.section	.nv.compat,"",@"SHT_CUDA_COMPAT_INFO"
	.align	4
        /*0000*/ 	.byte	0x02, 0x09, 0x00, 0x00, 0x02, 0x02, 0x01, 0x00, 0x02, 0x05, 0x05, 0x00, 0x03, 0x07, 0x01, 0x01
        /*0010*/ 	.byte	0x02, 0x03, 0x00, 0x00, 0x02, 0x06, 0x01, 0x00, 0x04, 0x0b, 0x08, 0x00, 0x01, 0x00, 0x00, 0x00
        /*0020*/ 	.byte	0x00, 0x00, 0x00, 0x00


//--------------------- .nv.info.highpass_many_series_one_param_time_major_f32 --------------------------
	.section	.nv.info.highpass_many_series_one_param_time_major_f32,"",@"SHT_CUDA_INFO"
	.sectionflags	@""
	.align	4


	//----- nvinfo : EIATTR_CUDA_API_VERSION
	.align		4
        /*0000*/ 	.byte	0x04, 0x37
        /*0002*/ 	.short	(.L_25 - .L_24)
.L_24:
        /*0004*/ 	.word	0x00000082


	//----- nvinfo : EIATTR_KPARAM_INFO
	.align		4
.L_25:
        /*0008*/ 	.byte	0x04, 0x17
        /*000a*/ 	.short	(.L_27 - .L_26)
.L_26:
        /*000c*/ 	.word	0x00000000
        /*0010*/ 	.short	0x0005
        /*0012*/ 	.short	0x0020
        /*0014*/ 	.byte	0x00, 0xf5, 0x21, 0x00


	//----- nvinfo : EIATTR_KPARAM_INFO
	.align		4
.L_27:
        /*0018*/ 	.byte	0x04, 0x17
        /*001a*/ 	.short	(.L_29 - .L_28)
.L_28:
        /*001c*/ 	.word	0x00000000
        /*0020*/ 	.short	0x0004
        /*0022*/ 	.short	0x0018
        /*0024*/ 	.byte	0x00, 0xf0, 0x11, 0x00


	//----- nvinfo : EIATTR_KPARAM_INFO
	.align		4
.L_29:
        /*0028*/ 	.byte	0x04, 0x17
        /*002a*/ 	.short	(.L_31 - .L_30)
.L_30:
        /*002c*/ 	.word	0x00000000
        /*0030*/ 	.short	0x0003
        /*0032*/ 	.short	0x0014
        /*0034*/ 	.byte	0x00, 0xf0, 0x11, 0x00


	//----- nvinfo : EIATTR_KPARAM_INFO
	.align		4
.L_31:
        /*0038*/ 	.byte	0x04, 0x17
        /*003a*/ 	.short	(.L_33 - .L_32)
.L_32:
        /*003c*/ 	.word	0x00000000
        /*0040*/ 	.short	0x0002
        /*0042*/ 	.short	0x0010
        /*0044*/ 	.byte	0x00, 0xf0, 0x11, 0x00


	//----- nvinfo : EIATTR_KPARAM_INFO
	.align		4
.L_33:
        /*0048*/ 	.byte	0x04, 0x17
        /*004a*/ 	.short	(.L_35 - .L_34)
.L_34:
        /*004c*/ 	.word	0x00000000
        /*0050*/ 	.short	0x0001
        /*0052*/ 	.short	0x0008
        /*0054*/ 	.byte	0x00, 0xf5, 0x21, 0x00


	//----- nvinfo : EIATTR_KPARAM_INFO
	.align		4
.L_35:
        /*0058*/ 	.byte	0x04, 0x17
        /*005a*/ 	.short	(.L_37 - .L_36)
.L_36:
        /*005c*/ 	.word	0x00000000
        /*0060*/ 	.short	0x0000
        /*0062*/ 	.short	0x0000
        /*0064*/ 	.byte	0x00, 0xf5, 0x21, 0x00


	//----- nvinfo : EIATTR_SPARSE_MMA_MASK
	.align		4
.L_37:
        /*0068*/ 	.byte	0x03, 0x50
        /*006a*/ 	.short	0x0000


	//----- nvinfo : EIATTR_MAXREG_COUNT
	.align		4
        /*006c*/ 	.byte	0x03, 0x1b
        /*006e*/ 	.short	0x00ff


	//----- nvinfo : EIATTR_MERCURY_ISA_VERSION
	.align		4
        /*0070*/ 	.byte	0x03, 0x5f
        /*0072*/ 	.short	0x0101


	//----- nvinfo : EIATTR_VRC_CTA_INIT_COUNT
	.align		4
        /*0074*/ 	.byte	0x02, 0x4a
	.zero		1
	.zero		1


	//----- nvinfo : EIATTR_EXIT_INSTR_OFFSETS
	.align		4
        /*0078*/ 	.byte	0x04, 0x1c
        /*007a*/ 	.short	(.L_39 - .L_38)


	//   ....[0]....
.L_38:
        /*007c*/ 	.word	0x00000050


	//   ....[1]....
        /*0080*/ 	.word	0x000005f0


	//   ....[2]....
        /*0084*/ 	.word	0x00000840


	//   ....[3]....
        /*0088*/ 	.word	0x00001510


	//   ....[4]....
        /*008c*/ 	.word	0x000020f0


	//----- nvinfo : EIATTR_CRS_STACK_SIZE
	.align		4
.L_39:
        /*0090*/ 	.byte	0x04, 0x1e
        /*0092*/ 	.short	(.L_41 - .L_40)
.L_40:
        /*0094*/ 	.word	0x00000000


	//----- nvinfo : EIATTR_CBANK_PARAM_SIZE
	.align		4
.L_41:
        /*0098*/ 	.byte	0x03, 0x19
        /*009a*/ 	.short	0x0028


	//----- nvinfo : EIATTR_PARAM_CBANK
	.align		4
        /*009c*/ 	.byte	0x04, 0x0a
        /*009e*/ 	.short	(.L_43 - .L_42)
	.align		4
.L_42:
        /*00a0*/ 	.word	index@(.nv.constant0.highpass_many_series_one_param_time_major_f32)
        /*00a4*/ 	.short	0x0380
        /*00a6*/ 	.short	0x0028


	//----- nvinfo : EIATTR_SW_WAR
	.align		4
.L_43:
        /*00a8*/ 	.byte	0x04, 0x36
        /*00aa*/ 	.short	(.L_45 - .L_44)
.L_44:
        /*00ac*/ 	.word	0x00000008
.L_45:


//--------------------- .nv.info.highpass_batch_f32 --------------------------
	.section	.nv.info.highpass_batch_f32,"",@"SHT_CUDA_INFO"
	.sectionflags	@""
	.align	4


	//----- nvinfo : EIATTR_CUDA_API_VERSION
	.align		4
        /*0000*/ 	.byte	0x04, 0x37
        /*0002*/ 	.short	(.L_47 - .L_46)
.L_46:
        /*0004*/ 	.word	0x00000082


	//----- nvinfo : EIATTR_KPARAM_INFO
	.align		4
.L_47:
        /*0008*/ 	.byte	0x04, 0x17
        /*000a*/ 	.short	(.L_49 - .L_48)
.L_48:
        /*000c*/ 	.word	0x00000000
        /*0010*/ 	.short	0x0005
        /*0012*/ 	.short	0x0020
        /*0014*/ 	.byte	0x00, 0xf5, 0x21, 0x00


	//----- nvinfo : EIATTR_KPARAM_INFO
	.align		4
.L_49:
        /*0018*/ 	.byte	0x04, 0x17
        /*001a*/ 	.short	(.L_51 - .L_50)
.L_50:
        /*001c*/ 	.word	0x00000000
        /*0020*/ 	.short	0x0004
        /*0022*/ 	.short	0x001c
        /*0024*/ 	.byte	0x00, 0xf0, 0x11, 0x00


	//----- nvinfo : EIATTR_KPARAM_INFO
	.align		4
.L_51:
        /*0028*/ 	.byte	0x04, 0x17
        /*002a*/ 	.short	(.L_53 - .L_52)
.L_52:
        /*002c*/ 	.word	0x00000000
        /*0030*/ 	.short	0x0003
        /*0032*/ 	.short	0x0018
        /*0034*/ 	.byte	0x00, 0xf0, 0x11, 0x00


	//----- nvinfo : EIATTR_KPARAM_INFO
	.align		4
.L_53:
        /*0038*/ 	.byte	0x04, 0x17
        /*003a*/ 	.short	(.L_55 - .L_54)
.L_54:
        /*003c*/ 	.word	0x00000000
        /*0040*/ 	.short	0x0002
        /*0042*/ 	.short	0x0010
        /*0044*/ 	.byte	0x00, 0xf5, 0x21, 0x00


	//----- nvinfo : EIATTR_KPARAM_INFO
	.align		4
.L_55:
        /*0048*/ 	.byte	0x04, 0x17
        /*004a*/ 	.short	(.L_57 - .L_56)
.L_56:
        /*004c*/ 	.word	0x00000000
        /*0050*/ 	.short	0x0001
        /*0052*/ 	.short	0x0008
        /*0054*/ 	.byte	0x00, 0xf0, 0x11, 0x00


	//----- nvinfo : EIATTR_KPARAM_INFO
	.align		4
.L_57:
        /*0058*/ 	.byte	0x04, 0x17
        /*005a*/ 	.short	(.L_59 - .L_58)
.L_58:
        /*005c*/ 	.word	0x00000000
        /*0060*/ 	.short	0x0000
        /*0062*/ 	.short	0x0000
        /*0064*/ 	.byte	0x00, 0xf5, 0x21, 0x00


	//----- nvinfo : EIATTR_SPARSE_MMA_MASK
	.align		4
.L_59:
        /*0068*/ 	.byte	0x03, 0x50
        /*006a*/ 	.short	0x0000


	//----- nvinfo : EIATTR_MAXREG_COUNT
	.align		4
        /*006c*/ 	.byte	0x03, 0x1b
        /*006e*/ 	.short	0x00ff


	//----- nvinfo : EIATTR_MERCURY_ISA_VERSION
	.align		4
        /*0070*/ 	.byte	0x03, 0x5f
        /*0072*/ 	.short	0x0101


	//----- nvinfo : EIATTR_INT_WARP_WIDE_INSTR_OFFSETS
	.align		4
        /*0074*/ 	.byte	0x04, 0x31
        /*0076*/ 	.short	(.L_61 - .L_60)


	//   ....[0]....
.L_60:
        /*0078*/ 	.word	0x00000f40


	//   ....[1]....
        /*007c*/ 	.word	0x00000f50


	//   ....[2]....
        /*0080*/ 	.word	0x00000f60


	//   ....[3]....
        /*0084*/ 	.word	0x000010d0


	//   ....[4]....
        /*0088*/ 	.word	0x000010e0


	//   ....[5]....
        /*008c*/ 	.word	0x000010f0


	//   ....[6]....
        /*0090*/ 	.word	0x00001250


	//   ....[7]....
        /*0094*/ 	.word	0x00001260


	//   ....[8]....
        /*0098*/ 	.word	0x00001270


	//   ....[9]....
        /*009c*/ 	.word	0x000013e0


	//   ....[10]....
        /*00a0*/ 	.word	0x000013f0


	//   ....[11]....
        /*00a4*/ 	.word	0x00001400


	//   ....[12]....
        /*00a8*/ 	.word	0x00001530


	//   ....[13]....
        /*00ac*/ 	.word	0x00001540


	//   ....[14]....
        /*00b0*/ 	.word	0x00001550


	//----- nvinfo : EIATTR_COOP_GROUP_MASK_REGIDS
	.align		4
.L_61:
        /*00b4*/ 	.byte	0x04, 0x29
        /*00b6*/ 	.short	(.L_63 - .L_62)


	//   ....[0]....
.L_62:
        /*00b8*/ 	.word	0x05000019


	//   ....[1]....
        /*00bc*/ 	.word	0x05000019


	//   ....[2]....
        /*00c0*/ 	.word	0x05000019


	//   ....[3]....
        /*00c4*/ 	.word	0x05000019


	//   ....[4]....
        /*00c8*/ 	.word	0x05000019


	//   ....[5]....
        /*00cc*/ 	.word	0x05000019


	//   ....[6]....
        /*00d0*/ 	.word	0x05000019


	//   ....[7]....
        /*00d4*/ 	.word	0x05000019


	//   ....[8]....
        /*00d8*/ 	.word	0x05000019


	//   ....[9]....
        /*00dc*/ 	.word	0x05000019


	//   ....[10]....
        /*00e0*/ 	.word	0x05000019


	//   ....[11]....
        /*00e4*/ 	.word	0x05000019


	//   ....[12]....
        /*00e8*/ 	.word	0x05000019


	//   ....[13]....
        /*00ec*/ 	.word	0x05000019


	//   ....[14]....
        /*00f0*/ 	.word	0x05000019


	//   ....[15]....
        /*00f4*/ 	.word	0x05000019


	//----- nvinfo : EIATTR_COOP_GROUP_INSTR_OFFSETS
	.align		4
.L_63:
        /*00f8*/ 	.byte	0x04, 0x28
        /*00fa*/ 	.short	(.L_65 - .L_64)


	//   ....[0]....
.L_64:
        /*00fc*/ 	.word	0x00000fa0


	//   ....[1]....
        /*0100*/ 	.word	0x00001150


	//   ....[2]....
        /*0104*/ 	.word	0x000012d0


	//   ....[3]....
        /*0108*/ 	.word	0x00001450


	//   ....[4]....
        /*010c*/ 	.word	0x000015d0


	//   ....[5]....
        /*0110*/ 	.word	0x00001660


	//   ....[6]....
        /*0114*/ 	.word	0x00001670


	//   ....[7]....
        /*0118*/ 	.word	0x00001700


	//   ....[8]....
        /*011c*/ 	.word	0x000018c0


	//   ....[9]....
        /*0120*/ 	.word	0x00001930


	//   ....[10]....
        /*0124*/ 	.word	0x000019a0


	//   ....[11]....
        /*0128*/ 	.word	0x00001a10


	//   ....[12]....
        /*012c*/ 	.word	0x00001a90


	//   ....[13]....
        /*0130*/ 	.word	0x00001b80


	//   ....[14]....
        /*0134*/ 	.word	0x00001c90


	//   ....[15]....
        /*0138*/ 	.word	0x00001dc0


	//----- nvinfo : EIATTR_VRC_CTA_INIT_COUNT
	.align		4
.L_65:
        /*013c*/ 	.byte	0x02, 0x4a
	.zero		1
	.zero		1


	//----- nvinfo : EIATTR_EXIT_INSTR_OFFSETS
	.align		4
        /*0140*/ 	.byte	0x04, 0x1c
        /*0142*/ 	.short	(.L_67 - .L_66)


	//   ....[0]....
.L_66:
        /*0144*/ 	.word	0x00000060


	//   ....[1]....
        /*0148*/ 	.word	0x000000d0


	//   ....[2]....
        /*014c*/ 	.word	0x00001880


	//----- nvinfo : EIATTR_CRS_STACK_SIZE
	.align		4
.L_67:
        /*0150*/ 	.byte	0x04, 0x1e
        /*0152*/ 	.short	(.L_69 - .L_68)
.L_68:
        /*0154*/ 	.word	0x00000000


	//----- nvinfo : EIATTR_CBANK_PARAM_SIZE
	.align		4
.L_69:
        /*0158*/ 	.byte	0x03, 0x19
        /*015a*/ 	.short	0x0028


	//----- nvinfo : EIATTR_PARAM_CBANK
	.align		4
        /*015c*/ 	.byte	0x04, 0x0a
        /*015e*/ 	.short	(.L_71 - .L_70)
	.align		4
.L_70:
        /*0160*/ 	.word	index@(.nv.constant0.highpass_batch_f32)
        /*0164*/ 	.short	0x0380
        /*0166*/ 	.short	0x0028


	//----- nvinfo : EIATTR_SW_WAR
	.align		4
.L_71:
        /*0168*/ 	.byte	0x04, 0x36
        /*016a*/ 	.short	(.L_73 - .L_72)
.L_72:
        /*016c*/ 	.word	0x00000008
.L_73:


//--------------------- .nv.info.highpass_batch_warp_scan_f32 --------------------------
	.section	.nv.info.highpass_batch_warp_scan_f32,"",@"SHT_CUDA_INFO"
	.sectionflags	@""
	.align	4


	//----- nvinfo : EIATTR_CUDA_API_VERSION
	.align		4
        /*0000*/ 	.byte	0x04, 0x37
        /*0002*/ 	.short	(.L_75 - .L_74)
.L_74:
        /*0004*/ 	.word	0x00000082


	//----- nvinfo : EIATTR_KPARAM_INFO
	.align		4
.L_75:
        /*0008*/ 	.byte	0x04, 0x17
        /*000a*/ 	.short	(.L_77 - .L_76)
.L_76:
        /*000c*/ 	.word	0x00000000
        /*0010*/ 	.short	0x0005
        /*0012*/ 	.short	0x0020
        /*0014*/ 	.byte	0x00, 0xf5, 0x21, 0x00


	//----- nvinfo : EIATTR_KPARAM_INFO
	.align		4
.L_77:
        /*0018*/ 	.byte	0x04, 0x17
        /*001a*/ 	.short	(.L_79 - .L_78)
.L_78:
        /*001c*/ 	.word	0x00000000
        /*0020*/ 	.short	0x0004
        /*0022*/ 	.short	0x001c
        /*0024*/ 	.byte	0x00, 0xf0, 0x11, 0x00


	//----- nvinfo : EIATTR_KPARAM_INFO
	.align		4
.L_79:
        /*0028*/ 	.byte	0x04, 0x17
        /*002a*/ 	.short	(.L_81 - .L_80)
.L_80:
        /*002c*/ 	.word	0x00000000
        /*0030*/ 	.short	0x0003
        /*0032*/ 	.short	0x0018
        /*0034*/ 	.byte	0x00, 0xf0, 0x11, 0x00


	//----- nvinfo : EIATTR_KPARAM_INFO
	.align		4
.L_81:
        /*0038*/ 	.byte	0x04, 0x17
        /*003a*/ 	.short	(.L_83 - .L_82)
.L_82:
        /*003c*/ 	.word	0x00000000
        /*0040*/ 	.short	0x0002
        /*0042*/ 	.short	0x0010
        /*0044*/ 	.byte	0x00, 0xf5, 0x21, 0x00


	//----- nvinfo : EIATTR_KPARAM_INFO
	.align		4
.L_83:
        /*0048*/ 	.byte	0x04, 0x17
        /*004a*/ 	.short	(.L_85 - .L_84)
.L_84:
        /*004c*/ 	.word	0x00000000
        /*0050*/ 	.short	0x0001
        /*0052*/ 	.short	0x0008
        /*0054*/ 	.byte	0x00, 0xf0, 0x11, 0x00


	//----- nvinfo : EIATTR_KPARAM_INFO
	.align		4
.L_85:
        /*0058*/ 	.byte	0x04, 0x17
        /*005a*/ 	.short	(.L_87 - .L_86)
.L_86:
        /*005c*/ 	.word	0x00000000
        /*0060*/ 	.short	0x0000
        /*0062*/ 	.short	0x0000
        /*0064*/ 	.byte	0x00, 0xf5, 0x21, 0x00


	//----- nvinfo : EIATTR_SPARSE_MMA_MASK
	.align		4
.L_87:
        /*0068*/ 	.byte	0x03, 0x50
        /*006a*/ 	.short	0x0000


	//----- nvinfo : EIATTR_MAXREG_COUNT
	.align		4
        /*006c*/ 	.byte	0x03, 0x1b
        /*006e*/ 	.short	0x00ff


	//----- nvinfo : EIATTR_MERCURY_ISA_VERSION
	.align		4
        /*0070*/ 	.byte	0x03, 0x5f
        /*0072*/ 	.short	0x0101


	//----- nvinfo : EIATTR_COOP_GROUP_MASK_REGIDS
	.align		4
        /*0074*/ 	.byte	0x04, 0x29
        /*0076*/ 	.short	(.L_89 - .L_88)


	//   ....[0]....
.L_88:
        /*0078*/ 	.word	0xffffffff


	//   ....[1]....
        /*007c*/ 	.word	0xffffffff


	//   ....[2]....
        /*0080*/ 	.word	0xffffffff


	//   ....[3]....
        /*0084*/ 	.word	0xffffffff


	//   ....[4]....
        /*0088*/ 	.word	0xffffffff


	//   ....[5]....
        /*008c*/ 	.word	0xffffffff


	//   ....[6]....
        /*0090*/ 	.word	0xffffffff


	//   ....[7]....
        /*0094*/ 	.word	0xffffffff


	//   ....[8]....
        /*0098*/ 	.word	0xffffffff


	//   ....[9]....
        /*009c*/ 	.word	0xffffffff


	//   ....[10]....
        /*00a0*/ 	.word	0xffffffff


	//   ....[11]....
        /*00a4*/ 	.word	0xffffffff


	//   ....[12]....
        /*00a8*/ 	.word	0xffffffff


	//   ....[13]....
        /*00ac*/ 	.word	0xffffffff


	//   ....[14]....
        /*00b0*/ 	.word	0xffffffff


	//   ....[15]....
        /*00b4*/ 	.word	0xffffffff


	//   ....[16]....
        /*00b8*/ 	.word	0xffffffff


	//   ....[17]....
        /*00bc*/ 	.word	0xffffffff


	//   ....[18]....
        /*00c0*/ 	.word	0xffffffff


	//   ....[19]....
        /*00c4*/ 	.word	0xffffffff


	//   ....[20]....
        /*00c8*/ 	.word	0xffffffff


	//   ....[21]....
        /*00cc*/ 	.word	0xffffffff


	//   ....[22]....
        /*00d0*/ 	.word	0xffffffff


	//   ....[23]....
        /*00d4*/ 	.word	0xffffffff


	//   ....[24]....
        /*00d8*/ 	.word	0xffffffff


	//   ....[25]....
        /*00dc*/ 	.word	0xffffffff


	//   ....[26]....
        /*00e0*/ 	.word	0xffffffff


	//   ....[27]....
        /*00e4*/ 	.word	0xffffffff


	//   ....[28]....
        /*00e8*/ 	.word	0xffffffff


	//   ....[29]....
        /*00ec*/ 	.word	0xffffffff


	//   ....[30]....
        /*00f0*/ 	.word	0xffffffff


	//   ....[31]....
        /*00f4*/ 	.word	0xffffffff


	//   ....[32]....
        /*00f8*/ 	.word	0xffffffff


	//   ....[33]....
        /*00fc*/ 	.word	0xffffffff


	//----- nvinfo : EIATTR_COOP_GROUP_INSTR_OFFSETS
	.align		4
.L_89:
        /*0100*/ 	.byte	0x04, 0x28
        /*0102*/ 	.short	(.L_91 - .L_90)


	//   ....[0]....
.L_90:
        /*0104*/ 	.word	0x00000bb0


	//   ....[1]....
        /*0108*/ 	.word	0x00000d30


	//   ....[2]....
        /*010c*/ 	.word	0x00000d40


	//   ....[3]....
        /*0110*/ 	.word	0x00000d90


	//   ....[4]....
        /*0114*/ 	.word	0x00000da0


	//   ....[5]....
        /*0118*/ 	.word	0x00000de0


	//   ....[6]....
        /*011c*/ 	.word	0x00000e00


	//   ....[7]....
        /*0120*/ 	.word	0x00000e60


	//   ....[8]....
        /*0124*/ 	.word	0x00000ea0


	//   ....[9]....
        /*0128*/ 	.word	0x00000f10


	//   ....[10]....
        /*012c*/ 	.word	0x00000f30


	//   ....[11]....
        /*0130*/ 	.word	0x00000fa0


	//   ....[12]....
        /*0134*/ 	.word	0x000011a0


	//   ....[13]....
        /*0138*/ 	.word	0x000011f0


	//   ....[14]....
        /*013c*/ 	.word	0x00001210


	//   ....[15]....
        /*0140*/ 	.word	0x00001220


	//   ....[16]....
        /*0144*/ 	.word	0x00001250


	//   ....[17]....
        /*0148*/ 	.word	0x000012a0


	//   ....[18]....
        /*014c*/ 	.word	0x000012c0


	//   ....[19]....
        /*0150*/ 	.word	0x000012d0


	//   ....[20]....
        /*0154*/ 	.word	0x00001320


	//   ....[21]....
        /*0158*/ 	.word	0x00001350


	//   ....[22]....
        /*015c*/ 	.word	0x00001370


	//   ....[23]....
        /*0160*/ 	.word	0x00001380


	//   ....[24]....
        /*0164*/ 	.word	0x000013b0


	//   ....[25]....
        /*0168*/ 	.word	0x000013e0


	//   ....[26]....
        /*016c*/ 	.word	0x00001420


	//   ....[27]....
        /*0170*/ 	.word	0x00001430


	//   ....[28]....
        /*0174*/ 	.word	0x00001460


	//   ....[29]....
        /*0178*/ 	.word	0x00001470


	//   ....[30]....
        /*017c*/ 	.word	0x00001550


	//   ....[31]....
        /*0180*/ 	.word	0x00001570


	//   ....[32]....
        /*0184*/ 	.word	0x00001590


	//   ....[33]....
        /*0188*/ 	.word	0x000016c0


	//----- nvinfo : EIATTR_VRC_CTA_INIT_COUNT
	.align		4
.L_91:
        /*018c*/ 	.byte	0x02, 0x4a
	.zero		1
	.zero		1


	//----- nvinfo : EIATTR_EXIT_INSTR_OFFSETS
	.align		4
        /*0190*/ 	.byte	0x04, 0x1c
        /*0192*/ 	.short	(.L_93 - .L_92)


	//   ....[0]....
.L_92:
        /*0194*/ 	.word	0x00000070


	//   ....[1]....
        /*0198*/ 	.word	0x00000510


	//   ....[2]....
        /*019c*/ 	.word	0x00000aa0


	//   ....[3]....
        /*01a0*/ 	.word	0x00000bc0


	//   ....[4]....
        /*01a4*/ 	.word	0x00000fc0


	//   ....[5]....
        /*01a8*/ 	.word	0x00001720


	//----- nvinfo : EIATTR_CRS_STACK_SIZE
	.align		4
.L_93:
        /*01ac*/ 	.byte	0x04, 0x1e
        /*01ae*/ 	.short	(.L_95 - .L_94)
.L_94:
        /*01b0*/ 	.word	0x00000000


	//----- nvinfo : EIATTR_CBANK_PARAM_SIZE
	.align		4
.L_95:
        /*01b4*/ 	.byte	0x03, 0x19
        /*01b6*/ 	.short	0x0028


	//----- nvinfo : EIATTR_PARAM_CBANK
	.align		4
        /*01b8*/ 	.byte	0x04, 0x0a
        /*01ba*/ 	.short	(.L_97 - .L_96)
	.align		4
.L_96:
        /*01bc*/ 	.word	index@(.nv.constant0.highpass_batch_warp_scan_f32)
        /*01c0*/ 	.short	0x0380
        /*01c2*/ 	.short	0x0028


	//----- nvinfo : EIATTR_SW_WAR
	.align		4
.L_97:
        /*01c4*/ 	.byte	0x04, 0x36
        /*01c6*/ 	.short	(.L_99 - .L_98)
.L_98:
        /*01c8*/ 	.word	0x00000008
.L_99:


//--------------------- .nv.callgraph             --------------------------
	.section	.nv.callgraph,"",@"SHT_CUDA_CALLGRAPH"
	.align	4
	.sectionentsize	8
	.align		4
        /*0000*/ 	.word	0x00000000
	.align		4
        /*0004*/ 	.word	0xffffffff
	.align		4
        /*0008*/ 	.word	0x00000000
	.align		4
        /*000c*/ 	.word	0xfffffffe
	.align		4
        /*0010*/ 	.word	0x00000000
	.align		4
        /*0014*/ 	.word	0xfffffffd
	.align		4
        /*0018*/ 	.word	0x00000000
	.align		4
        /*001c*/ 	.word	0xfffffffc


//--------------------- .text.highpass_many_series_one_param_time_major_f32 --------------------------
	.section	.text.highpass_many_series_one_param_time_major_f32,"ax",@progbits
	.align	128
        .global         highpass_many_series_one_param_time_major_f32
        .type           highpass_many_series_one_param_time_major_f32,@function
        .size           highpass_many_series_one_param_time_major_f32,(.L_x_108 - highpass_many_series_one_param_time_major_f32)
        .other          highpass_many_series_one_param_time_major_f32,@"STO_CUDA_ENTRY STV_DEFAULT"
highpass_many_series_one_param_time_major_f32:
.text.highpass_many_series_one_param_time_major_f32:
[----:B------:R-:W-:Y:S08]  /*0000*/  LDC R1, c[0x0][0x37c] ;  /* 0x0000df00ff017b82 */ /* 0x000ff00000000800 */
[----:B------:R-:W0:Y:S01]  /*0010*/  LDC.64 R4, c[0x0][0x390] ;  /* 0x0000e400ff047b82 */ /* 0x000e220000000a00 */
[----:B------:R-:W0:Y:S02]  /*0020*/  LDCU UR4, c[0x0][0x398] ;  /* 0x00007300ff0477ac */ /* 0x000e240008000800 */
[----:B0-----:R-:W-:-:S04]  /*0030*/  VIMNMX3 R0, R4, UR4, R5, PT ;  /* 0x0000000404007c0f */ /* 0x001fc8000b800105 */
[----:B------:R-:W-:-:S13]  /*0040*/  ISETP.GE.AND P0, PT, R0, 0x1, PT ;  /* 0x000000010000780c */ /* 0x000fda0003f06270 */
[----:B------:R-:W-:Y:S05]  /*0050*/  @!P0 EXIT ;  /* 0x000000000000894d */ /* 0x000fea0003800000 */
[----:B------:R-:W0:Y:S01]  /*0060*/  I2F.F64.U32 R4, R4 ;  /* 0x0000000400047312 */ /* 0x000e220000201800 */
[----:B------:R-:W-:Y:S01]  /*0070*/  IMAD.MOV.U32 R2, RZ, RZ, 0x1 ;  /* 0x00000001ff027424 */ /* 0x000fe200078e00ff */
[----:B------:R-:W1:Y:S06]  /*0080*/  LDCU.64 UR8, c[0x0][0x358] ;  /* 0x00006b00ff0877ac */ /* 0x000e6c0008000a00 */
[----:B0-----:R-:W0:Y:S02]  /*0090*/  MUFU.RCP64H R3, R5 ;  /* 0x0000000500037308 */ /* 0x001e240000001800 */
[----:B0-----:R-:W-:-:S08]  /*00a0*/  DFMA R6, -R4, R2, 1 ;  /* 0x3ff000000406742b */ /* 0x001fd00000000102 */
[----:B------:R-:W-:-:S08]  /*00b0*/  DFMA R6, R6, R6, R6 ;  /* 0x000000060606722b */ /* 0x000fd00000000006 */
[----:B------:R-:W-:-:S08]  /*00c0*/  DFMA R6, R2, R6, R2 ;  /* 0x000000060206722b */ /* 0x000fd00000000002 */
[----:B------:R-:W-:-:S08]  /*00d0*/  DFMA R2, -R4, R6, 1 ;  /* 0x3ff000000402742b */ /* 0x000fd00000000106 */
[----:B------:R-:W-:-:S08]  /*00e0*/  DFMA R2, R6, R2, R6 ;  /* 0x000000020602722b */ /* 0x000fd00000000006 */
[----:B------:R-:W-:-:S08]  /*00f0*/  DMUL R6, R2, 2 ;  /* 0x4000000002067828 */ /* 0x000fd00000000000 */
[----:B------:R-:W-:-:S08]  /*0100*/  DFMA R8, -R4, R6, 2 ;  /* 0x400000000408742b */ /* 0x000fd00000000106 */
[----:B------:R-:W-:-:S10]  /*0110*/  DFMA R2, R2, R8, R6 ;  /* 0x000000080202722b */ /* 0x000fd40000000006 */
[----:B------:R-:W-:-:S05]  /*0120*/  FFMA R0, RZ, R5, R3 ;  /* 0x00000005ff007223 */ /* 0x000fca0000000003 */
[----:B------:R-:W-:-:S13]  /*0130*/  FSETP.GT.AND P0, PT, |R0|, 1.469367938527859385e-39, PT ;  /* 0x001000000000780b */ /* 0x000fda0003f04200 */
[----:B-1----:R-:W-:Y:S05]  /*0140*/  @P0 BRA `(.L_x_0) ;  /* 0x0000000000180947 */ /* 0x002fea0003800000 */
[----:B------:R-:W-:Y:S01]  /*0150*/  IMAD.MOV.U32 R12, RZ, RZ, RZ ;  /* 0x000000ffff0c7224 */ /* 0x000fe200078e00ff */
[----:B------:R-:W-:Y:S02]  /*0160*/  MOV R13, 0x40000000 ;  /* 0x40000000000d7802 */ /* 0x000fe40000000f00 */
[----:B------:R-:W-:-:S07]  /*0170*/  MOV R0, 0x190 ;  /* 0x0000019000007802 */ /* 0x000fce0000000f00 */
[----:B------:R-:W-:Y:S05]  /*0180*/  CALL.REL.NOINC `($__internal_0_$__cuda_sm20_div_rn_f64_full) ;  /* 0x0000001c00dc7944 */ /* 0x000fea0003c00000 */
[----:B------:R-:W-:Y:S02]  /*0190*/  IMAD.MOV.U32 R2, RZ, RZ, R12 ;  /* 0x000000ffff027224 */ /* 0x000fe400078e000c */
[----:B------:R-:W-:-:S07]  /*01a0*/  IMAD.MOV.U32 R3, RZ, RZ, R13 ;  /* 0x000000ffff037224 */ /* 0x000fce00078e000d */
.L_x_0:
[----:B------:R-:W-:Y:S01]  /*01b0*/  DMUL R6, RZ, R2 ;  /* 0x00000002ff067228 */ /* 0x000fe20000000000 */
[----:B------:R-:W-:Y:S01]  /*01c0*/  SHF.L.U32 R0, R3, 0x1, RZ ;  /* 0x0000000103007819 */ /* 0x000fe200000006ff */
[----:B------:R-:W-:Y:S01]  /*01d0*/  UMOV UR4, 0x33145c07 ;  /* 0x33145c0700047882 */ /* 0x000fe20000000000 */
[----:B------:R-:W-:Y:S01]  /*01e0*/  UMOV UR5, 0x3ca1a626 ;  /* 0x3ca1a62600057882 */ /* 0x000fe20000000000 */
[----:B------:R-:W-:Y:S01]  /*01f0*/  MOV R12, 0x2cb0d246 ;  /* 0x2cb0d246000c7802 */ /* 0x000fe20000000f00 */
[----:B------:R-:W-:Y:S01]  /*0200*/  IMAD.MOV.U32 R13, RZ, RZ, 0x3e5ae5f1 ;  /* 0x3e5ae5f1ff0d7424 */ /* 0x000fe200078e00ff */
[----:B------:R-:W-:Y:S01]  /*0210*/  ISETP.GT.U32.AND P0, PT, R0, -0x79800000, PT ;  /* 0x868000000000780c */ /* 0x000fe20003f04070 */
[----:B------:R-:W-:Y:S01]  /*0220*/  IMAD.MOV.U32 R10, RZ, RZ, -0x3e107ad8 ;  /* 0xc1ef8528ff0a7424 */ /* 0x000fe200078e00ff */
[----:B------:R-:W-:Y:S02]  /*0230*/  MOV R11, 0x3e21eea7 ;  /* 0x3e21eea7000b7802 */ /* 0x000fe40000000f00 */
[----:B------:R-:W-:-:S02]  /*0240*/  FSEL R3, R7, R3, P0 ;  /* 0x0000000307037208 */ /* 0x000fc40000000000 */
[----:B------:R-:W-:-:S03]  /*0250*/  FSEL R6, R6, R2, P0 ;  /* 0x0000000206067208 */ /* 0x000fc60000000000 */
[----:B------:R-:W-:Y:S02]  /*0260*/  VIADD R7, R3, 0x100000 ;  /* 0x0010000003077836 */ /* 0x000fe40000000000 */
[----:B------:R-:W-:Y:S02]  /*0270*/  IMAD.MOV.U32 R2, RZ, RZ, R6 ;  /* 0x000000ffff027224 */ /* 0x000fe400078e0006 */
[----:B------:R-:W0:Y:S08]  /*0280*/  FRND.F64 R4, R6 ;  /* 0x0000000600047313 */ /* 0x000e300000301800 */
[----:B------:R-:W1:Y:S01]  /*0290*/  F2I.S64.F64 R6, R6 ;  /* 0x0000000600067311 */ /* 0x000e620000301900 */
[----:B0-----:R-:W-:-:S08]  /*02a0*/  DFMA R4, R4, -0.5, R2 ;  /* 0xbfe000000404782b */ /* 0x001fd00000000002 */
[C---:B------:R-:W-:Y:S01]  /*02b0*/  DMUL R8, R4.reuse, UR4 ;  /* 0x0000000404087c28 */ /* 0x040fe20008000000 */
[----:B------:R-:W-:Y:S01]  /*02c0*/  UMOV UR4, 0x54442d18 ;  /* 0x54442d1800047882 */ /* 0x000fe20000000000 */
[----:B------:R-:W-:Y:S01]  /*02d0*/  UMOV UR5, 0x400921fb ;  /* 0x400921fb00057882 */ /* 0x000fe20000000000 */
[C---:B-1----:R-:W-:Y:S02]  /*02e0*/  LOP3.LUT R0, R6.reuse, 0x1, RZ, 0xc0, !PT ;  /* 0x0000000106007812 */ /* 0x042fe400078ec0ff */
[----:B------:R-:W-:Y:S02]  /*02f0*/  LOP3.LUT P1, RZ, R6, 0x2, RZ, 0xc0, !PT ;  /* 0x0000000206ff7812 */ /* 0x000fe4000782c0ff */
[----:B------:R-:W-:Y:S01]  /*0300*/  ISETP.NE.U32.AND P0, PT, R0, 0x1, PT ;  /* 0x000000010000780c */ /* 0x000fe20003f05070 */
[----:B------:R-:W-:Y:S01]  /*0310*/  DFMA R8, R4, UR4, R8 ;  /* 0x0000000404087c2b */ /* 0x000fe20008000008 */
[----:B------:R-:W-:Y:S01]  /*0320*/  UMOV UR4, 0xf9785eba ;  /* 0xf9785eba00047882 */ /* 0x000fe20000000000 */
[----:B------:R-:W-:Y:S01]  /*0330*/  UMOV UR5, 0x3de5db65 ;  /* 0x3de5db6500057882 */ /* 0x000fe20000000000 */
[----:B------:R-:W-:-:S05]  /*0340*/  ISETP.NE.U32.AND.EX P0, PT, RZ, RZ, PT, P0 ;  /* 0x000000ffff00720c */ /* 0x000fca0003f05100 */
[----:B------:R-:W-:-:S08]  /*0350*/  DMUL R4, R8, R8 ;  /* 0x0000000808047228 */ /* 0x000fd00000000000 */
[C---:B------:R-:W-:Y:S01]  /*0360*/  DFMA R12, R4.reuse, UR4, -R12 ;  /* 0x00000004040c7c2b */ /* 0x040fe2000800080c */
[----:B------:R-:W-:Y:S01]  /*0370*/  UMOV UR4, 0x20fd8164 ;  /* 0x20fd816400047882 */ /* 0x000fe20000000000 */
[----:B------:R-:W-:Y:S02]  /*0380*/  UMOV UR5, 0x3da8ff83 ;  /* 0x3da8ff8300057882 */ /* 0x000fe40000000000 */
[C---:B------:R-:W-:Y:S01]  /*0390*/  DFMA R10, R4.reuse, -UR4, R10 ;  /* 0x80000004040a7c2b */ /* 0x040fe2000800000a */
[----:B------:R-:W-:Y:S01]  /*03a0*/  UMOV UR4, 0x69ace392 ;  /* 0x69ace39200047882 */ /* 0x000fe20000000000 */
[----:B------:R-:W-:Y:S02]  /*03b0*/  UMOV UR5, 0x3ec71de3 ;  /* 0x3ec71de300057882 */ /* 0x000fe40000000000 */
[----:B------:R-:W-:Y:S01]  /*03c0*/  DFMA R12, R4, R12, UR4 ;  /* 0x00000004040c7e2b */ /* 0x000fe2000800000c */
[----:B------:R-:W-:Y:S01]  /*03d0*/  UMOV UR4, 0x8e06e6d9 ;  /* 0x8e06e6d900047882 */ /* 0x000fe20000000000 */
[----:B------:R-:W-:-:S02]  /*03e0*/  UMOV UR5, 0x3e927e4f ;  /* 0x3e927e4f00057882 */ /* 0x000fc40000000000 */
[C---:B------:R-:W-:Y:S01]  /*03f0*/  DFMA R10, R4.reuse, R10, -UR4 ;  /* 0x80000004040a7e2b */ /* 0x040fe2000800000a */
[----:B------:R-:W-:Y:S01]  /*0400*/  UMOV UR4, 0x19db62a1 ;  /* 0x19db62a100047882 */ /* 0x000fe20000000000 */
[----:B------:R-:W-:Y:S02]  /*0410*/  UMOV UR5, 0x3f2a01a0 ;  /* 0x3f2a01a000057882 */ /* 0x000fe40000000000 */
[C---:B------:R-:W-:Y:S01]  /*0420*/  DFMA R12, R4.reuse, R12, -UR4 ;  /* 0x80000004040c7e2b */ /* 0x040fe2000800000c */
[----:B------:R-:W-:Y:S01]  /*0430*/  UMOV UR4, 0x19ddbce9 ;  /* 0x19ddbce900047882 */ /* 0x000fe20000000000 */
[----:B------:R-:W-:Y:S02]  /*0440*/  UMOV UR5, 0x3efa01a0 ;  /* 0x3efa01a000057882 */ /* 0x000fe40000000000 */
[----:B------:R-:W-:Y:S01]  /*0450*/  DFMA R10, R4, R10, UR4 ;  /* 0x00000004040a7e2b */ /* 0x000fe2000800000a */
[----:B------:R-:W-:Y:S01]  /*0460*/  UMOV UR4, 0x11110818 ;  /* 0x1111081800047882 */ /* 0x000fe20000000000 */
[----:B------:R-:W-:-:S02]  /*0470*/  UMOV UR5, 0x3f811111 ;  /* 0x3f81111100057882 */ /* 0x000fc40000000000 */
[C---:B------:R-:W-:Y:S01]  /*0480*/  DFMA R12, R4.reuse, R12, UR4 ;  /* 0x00000004040c7e2b */ /* 0x040fe2000800000c */
[----:B------:R-:W-:Y:S01]  /*0490*/  UMOV UR4, 0x16c15d47 ;  /* 0x16c15d4700047882 */ /* 0x000fe20000000000 */
[----:B------:R-:W-:Y:S02]  /*04a0*/  UMOV UR5, 0x3f56c16c ;  /* 0x3f56c16c00057882 */ /* 0x000fe40000000000 */
[C---:B------:R-:W-:Y:S01]  /*04b0*/  DFMA R10, R4.reuse, R10, -UR4 ;  /* 0x80000004040a7e2b */ /* 0x040fe2000800000a */
[----:B------:R-:W-:Y:S01]  /*04c0*/  UMOV UR4, 0x55555554 ;  /* 0x5555555400047882 */ /* 0x000fe20000000000 */
[----:B------:R-:W-:Y:S02]  /*04d0*/  UMOV UR5, 0x3fc55555 ;  /* 0x3fc5555500057882 */ /* 0x000fe40000000000 */
[----:B------:R-:W-:Y:S01]  /*04e0*/  DFMA R12, R4, R12, -UR4 ;  /* 0x80000004040c7e2b */ /* 0x000fe2000800000c */
[----:B------:R-:W-:Y:S01]  /*04f0*/  UMOV UR4, 0x55555551 ;  /* 0x5555555100047882 */ /* 0x000fe20000000000 */
[----:B------:R-:W-:-:S02]  /*0500*/  UMOV UR5, 0x3fa55555 ;  /* 0x3fa5555500057882 */ /* 0x000fc40000000000 */
[C---:B------:R-:W-:Y:S01]  /*0510*/  DFMA R10, R4.reuse, R10, UR4 ;  /* 0x00000004040a7e2b */ /* 0x040fe2000800000a */
[----:B------:R-:W-:Y:S01]  /*0520*/  UMOV UR4, 0x812dea11 ;  /* 0x812dea1100047882 */ /* 0x000fe20000000000 */
[----:B------:R-:W-:Y:S02]  /*0530*/  UMOV UR5, 0x3d719799 ;  /* 0x3d71979900057882 */ /* 0x000fe40000000000 */
[----:B------:R-:W-:-:S04]  /*0540*/  DFMA R12, R4, R12, RZ ;  /* 0x0000000c040c722b */ /* 0x000fc800000000ff */
[----:B------:R-:W-:-:S04]  /*0550*/  DFMA R10, R4, R10, -0.5 ;  /* 0xbfe00000040a742b */ /* 0x000fc8000000000a */
[----:B------:R-:W-:-:S04]  /*0560*/  DFMA R8, R8, R12, R8 ;  /* 0x0000000c0808722b */ /* 0x000fc80000000008 */
[----:B------:R-:W-:-:S06]  /*0570*/  DFMA R10, R4, R10, 1 ;  /* 0x3ff00000040a742b */ /* 0x000fcc000000000a */
[----:B------:R-:W-:-:S04]  /*0580*/  LOP3.LUT R5, R9, 0x80000000, RZ, 0x3c, !PT ;  /* 0x8000000009057812 */ /* 0x000fc800078e3cff */
[----:B------:R-:W-:Y:S02]  /*0590*/  FSEL R5, R5, R11, !P0 ;  /* 0x0000000b05057208 */ /* 0x000fe40004000000 */
[----:B------:R-:W-:Y:S02]  /*05a0*/  FSEL R4, R8, R10, !P0 ;  /* 0x0000000a08047208 */ /* 0x000fe40004000000 */
[----:B------:R-:W-:-:S05]  /*05b0*/  @P1 LOP3.LUT R7, R5, 0x80000000, RZ, 0x3c, !PT ;  /* 0x8000000005071812 */ /* 0x000fca00078e3cff */
[----:B------:R-:W-:-:S06]  /*05c0*/  @P1 IMAD.MOV.U32 R5, RZ, RZ, R7 ;  /* 0x000000ffff051224 */ /* 0x000fcc00078e0007 */
[----:B------:R-:W-:-:S08]  /*05d0*/  DADD R4, RZ, R4 ;  /* 0x00000000ff047229 */ /* 0x000fd00000000004 */
[----:B------:R-:W-:-:S14]  /*05e0*/  DSETP.GEU.AND P2, PT, |R4|, UR4, PT ;  /* 0x0000000404007e2a */ /* 0x000fdc000bf4e200 */
[----:B------:R-:W-:Y:S05]  /*05f0*/  @!P2 EXIT ;  /* 0x000000000000a94d */ /* 0x000fea0003800000 */
[----:B------:R-:W0:Y:S01]  /*0600*/  MUFU.RCP64H R13, R5 ;  /* 0x00000005000d7308 */ /* 0x000e220000001800 */
[----:B------:R-:W-:-:S07]  /*0610*/  IMAD.MOV.U32 R12, RZ, RZ, 0x1 ;  /* 0x00000001ff0c7424 */ /* 0x000fce00078e00ff */
[----:B------:R-:W1:Y:S01]  /*0620*/  FRND.F64.TRUNC R6, R2 ;  /* 0x0000000200067313 */ /* 0x000e62000030d800 */
[----:B0-----:R-:W-:Y:S02]  /*0630*/  DFMA R14, -R4, R12, 1 ;  /* 0x3ff00000040e742b */ /* 0x001fe4000000010c */
[----:B-1----:R-:W-:-:S06]  /*0640*/  DSETP.NEU.AND P2, PT, R2, R6, PT ;  /* 0x000000060200722a */ /* 0x002fcc0003f4d000 */
[----:B------:R-:W-:Y:S01]  /*0650*/  DFMA R14, R14, R14, R14 ;  /* 0x0000000e0e0e722b */ /* 0x000fe2000000000e */
[----:B------:R-:W-:Y:S02]  /*0660*/  FSEL R7, R11, R9, !P0 ;  /* 0x000000090b077208 */ /* 0x000fe40004000000 */
[----:B------:R-:W-:Y:S01]  /*0670*/  FSEL R6, R10, R8, !P0 ;  /* 0x000000080a067208 */ /* 0x000fe20004000000 */
[----:B------:R-:W-:Y:S01]  /*0680*/  DMUL R8, RZ, R2 ;  /* 0x00000002ff087228 */ /* 0x000fe20000000000 */
[----:B------:R-:W-:-:S03]  /*0690*/  @P1 LOP3.LUT R11, R7, 0x80000000, RZ, 0x3c, !PT ;  /* 0x80000000070b1812 */ /* 0x000fc600078e3cff */
[----:B------:R-:W-:Y:S01]  /*06a0*/  DFMA R14, R12, R14, R12 ;  /* 0x0000000e0c0e722b */ /* 0x000fe2000000000c */
[----:B------:R-:W-:-:S05]  /*06b0*/  @P1 MOV R7, R11 ;  /* 0x0000000b00071202 */ /* 0x000fca0000000f00 */
[----:B------:R-:W-:Y:S02]  /*06c0*/  FSEL R6, R8, R6, !P2 ;  /* 0x0000000608067208 */ /* 0x000fe40005000000 */
[----:B------:R-:W-:Y:S01]  /*06d0*/  DFMA R2, -R4, R14, 1 ;  /* 0x3ff000000402742b */ /* 0x000fe2000000010e */
[----:B------:R-:W-:-:S06]  /*06e0*/  FSEL R7, R9, R7, !P2 ;  /* 0x0000000709077208 */ /* 0x000fcc0005000000 */
[----:B------:R-:W-:Y:S02]  /*06f0*/  DADD R10, R6, -1 ;  /* 0xbff00000060a7429 */ /* 0x000fe40000000000 */
[----:B------:R-:W-:-:S08]  /*0700*/  DFMA R2, R14, R2, R14 ;  /* 0x000000020e02722b */ /* 0x000fd0000000000e */
[----:B------:R-:W-:Y:S01]  /*0710*/  DMUL R6, R10, R2 ;  /* 0x000000020a067228 */ /* 0x000fe20000000000 */
[----:B------:R-:W-:-:S07]  /*0720*/  FSETP.GEU.AND P1, PT, |R11|, 6.5827683646048100446e-37, PT ;  /* 0x036000000b00780b */ /* 0x000fce0003f2e200 */
[----:B------:R-:W-:-:S08]  /*0730*/  DFMA R8, -R4, R6, R10 ;  /* 0x000000060408722b */ /* 0x000fd0000000010a */
[----:B------:R-:W-:-:S10]  /*0740*/  DFMA R2, R2, R8, R6 ;  /* 0x000000080202722b */ /* 0x000fd40000000006 */
[----:B------:R-:W-:-:S05]  /*0750*/  FFMA R0, RZ, R5, R3 ;  /* 0x00000005ff007223 */ /* 0x000fca0000000003 */
[----:B------:R-:W-:-:S13]  /*0760*/  FSETP.GT.AND P0, PT, |R0|, 1.469367938527859385e-39, PT ;  /* 0x001000000000780b */ /* 0x000fda0003f04200 */
[----:B------:R-:W-:Y:S05]  /*0770*/  @P0 BRA P1, `(.L_x_1) ;  /* 0x0000000000180947 */ /* 0x000fea0000800000 */
[----:B------:R-:W-:Y:S01]  /*0780*/  IMAD.MOV.U32 R12, RZ, RZ, R10 ;  /* 0x000000ffff0c7224 */ /* 0x000fe200078e000a */
[----:B------:R-:W-:Y:S01]  /*0790*/  MOV R0, 0x7c0 ;  /* 0x000007c000007802 */ /* 0x000fe20000000f00 */
[----:B------:R-:W-:-:S07]  /*07a0*/  IMAD.MOV.U32 R13, RZ, RZ, R11 ;  /* 0x000000ffff0d7224 */ /* 0x000fce00078e000b */
[----:B------:R-:W-:Y:S05]  /*07b0*/  CALL.REL.NOINC `($__internal_0_$__cuda_sm20_div_rn_f64_full) ;  /* 0x0000001800507944 */ /* 0x000fea0003c00000 */
[----:B------:R-:W-:Y:S01]  /*07c0*/  MOV R2, R12 ;  /* 0x0000000c00027202 */ /* 0x000fe20000000f00 */
[----:B------:R-:W-:-:S07]  /*07d0*/  IMAD.MOV.U32 R3, RZ, RZ, R13 ;  /* 0x000000ffff037224 */ /* 0x000fce00078e000d */
.L_x_1:
[----:B------:R-:W0:Y:S01]  /*07e0*/  S2R R5, SR_TID.X ;  /* 0x0000000000057919 */ /* 0x000e220000002100 */
[----:B------:R-:W0:Y:S01]  /*07f0*/  S2UR UR4, SR_CTAID.X ;  /* 0x00000000000479c3 */ /* 0x000e220000002500 */
[----:B------:R-:W1:Y:S07]  /*0800*/  LDCU UR5, c[0x0][0x394] ;  /* 0x00007280ff0577ac */ /* 0x000e6e0008000800 */
[----:B------:R-:W0:Y:S02]  /*0810*/  LDC R4, c[0x0][0x360] ;  /* 0x0000d800ff047b82 */ /* 0x000e240000000800 */
[----:B0-----:R-:W-:-:S05]  /*0820*/  IMAD R0, R4, UR4, R5 ;  /* 0x0000000404007c24 */ /* 0x001fca000f8e0205 */
[----:B-1----:R-:W-:-:S13]  /*0830*/  ISETP.GE.AND P0, PT, R0, UR5, PT ;  /* 0x0000000500007c0c */ /* 0x002fda000bf06270 */
[----:B------:R-:W-:Y:S05]  /*0840*/  @P0 EXIT ;  /* 0x000000000000094d */ /* 0x000fea0003800000 */
[----:B------:R-:W0:Y:S01]  /*0850*/  LDCU.64 UR6, c[0x0][0x388] ;  /* 0x00007100ff0677ac */ /* 0x000e220008000a00 */
[----:B------:R-:W-:Y:S01]  /*0860*/  DADD R2, R2, 1 ;  /* 0x3ff0000002027429 */ /* 0x000fe20000000000 */
[----:B------:R-:W-:Y:S01]  /*0870*/  IMAD.MOV.U32 R12, RZ, RZ, 0x0 ;  /* 0x00000000ff0c7424 */ /* 0x000fe200078e00ff */
[----:B------:R-:W-:Y:S01]  /*0880*/  MOV R13, 0x3ff00000 ;  /* 0x3ff00000000d7802 */ /* 0x000fe20000000f00 */
[----:B------:R-:W1:Y:S05]  /*0890*/  LDCU UR4, c[0x0][0x370] ;  /* 0x00006e00ff0477ac */ /* 0x000e6a0008000800 */
[C---:B------:R-:W-:Y:S02]  /*08a0*/  DFMA R12, R2.reuse, -0.5, R12 ;  /* 0xbfe00000020c782b */ /* 0x040fe4000000000c */
[----:B------:R-:W-:Y:S01]  /*08b0*/  DADD R10, -R2, 1 ;  /* 0x3ff00000020a7429 */ /* 0x000fe20000000100 */
[----:B0-----:R-:W-:-:S04]  /*08c0*/  UISETP.NE.U32.AND UP0, UPT, UR6, URZ, UPT ;  /* 0x000000ff0600728c */ /* 0x001fc8000bf05070 */
[----:B------:R-:W-:Y:S01]  /*08d0*/  UISETP.NE.AND.EX UP0, UPT, UR7, URZ, UPT, UP0 ;  /* 0x000000ff0700728c */ /* 0x000fe2000bf05300 */
[----:B-1----:R-:W-:-:S08]  /*08e0*/  IMAD R3, R4, UR4, RZ ;  /* 0x0000000404037c24 */ /* 0x002fd0000f8e02ff */
[----:B------:R-:W-:Y:S05]  /*08f0*/  BRA.U UP0, `(.L_x_2) ;  /* 0x0000000d00087547 */ /* 0x000fea000b800000 */
[----:B------:R-:W0:Y:S02]  /*0900*/  LDCU UR4, c[0x0][0x398] ;  /* 0x00007300ff0477ac */ /* 0x000e240008000800 */
[----:B0-----:R-:W-:-:S04]  /*0910*/  UIADD3 UR4, UPT, UPT, UR4, -0x1, URZ ;  /* 0xffffffff04047890 */ /* 0x001fc8000fffe0ff */
[----:B------:R-:W-:Y:S02]  /*0920*/  ULOP3.LUT UR5, UR4, 0x7, URZ, 0xc0, !UPT ;  /* 0x0000000704057892 */ /* 0x000fe4000f8ec0ff */
[----:B------:R-:W-:Y:S02]  /*0930*/  ULOP3.LUT UR4, UR4, 0xfffffff8, URZ, 0xc0, !UPT ;  /* 0xfffffff804047892 */ /* 0x000fe4000f8ec0ff */
[----:B------:R-:W-:Y:S02]  /*0940*/  UIADD3 UR6, UPT, UPT, UR5, -0x1, URZ ;  /* 0xffffffff05067890 */ /* 0x000fe4000fffe0ff */
[----:B------:R-:W-:Y:S02]  /*0950*/  UIADD3 UR4, UPT, UPT, -UR4, URZ, URZ ;  /* 0x000000ff04047290 */ /* 0x000fe4000fffe1ff */
[----:B------:R-:W-:-:S11]  /*0960*/  UISETP.GE.U32.AND UP1, UPT, UR6, 0x3, UPT ;  /* 0x000000030600788c */ /* 0x000fd6000bf26070 */
.L_x_8:
[----:B0-----:R-:W0:Y:S08]  /*0970*/  LDC.64 R8, c[0x0][0x380] ;  /* 0x0000e000ff087b82 */ /* 0x001e300000000a00 */
[----:B-1--4-:R-:W1:Y:S08]  /*0980*/  LDC.64 R6, c[0x0][0x3a0] ;  /* 0x0000e800ff067b82 */ /* 0x012e700000000a00 */
[----:B--2---:R-:W2:Y:S01]  /*0990*/  LDC R2, c[0x0][0x398] ;  /* 0x0000e600ff027b82 */ /* 0x004ea20000000800 */
[----:B0-----:R-:W-:-:S06]  /*09a0*/  IMAD.WIDE R4, R0, 0x4, R8 ;  /* 0x0000000400047825 */ /* 0x001fcc00078e0208 */
[----:B---3--:R-:W3:Y:S01]  /*09b0*/  LDG.E.CONSTANT R5, desc[UR8][R4.64] ;  /* 0x0000000804057981 */ /* 0x008ee2000c1e9900 */
[----:B-1----:R-:W-:Y:S01]  /*09c0*/  IMAD.WIDE R14, R0, 0x4, R6 ;  /* 0x00000004000e7825 */ /* 0x002fe200078e0206 */
[----:B--2---:R-:W-:-:S04]  /*09d0*/  ISETP.NE.AND P0, PT, R2, 0x1, PT ;  /* 0x000000010200780c */ /* 0x004fc80003f05270 */
[----:B---3--:R0:W-:Y:S09]  /*09e0*/  STG.E desc[UR8][R14.64], R5 ;  /* 0x000000050e007986 */ /* 0x0081f2000c101908 */
[----:B------:R-:W-:Y:S05]  /*09f0*/  @!P0 BRA `(.L_x_3) ;  /* 0x0000000800b48947 */ /* 0x000fea0003800000 */
[----:B------:R-:W-:Y:S01]  /*0a00*/  VIADD R4, R2, 0xfffffffe ;  /* 0xfffffffe02047836 */ /* 0x000fe20000000000 */
[----:B------:R-:W1:Y:S01]  /*0a10*/  F2F.F64.F32 R18, R5 ;  /* 0x0000000500127310 */ /* 0x000e620000201800 */
[----:B------:R-:W-:-:S03]  /*0a20*/  IMAD.MOV.U32 R24, RZ, RZ, R0 ;  /* 0x000000ffff187224 */ /* 0x000fc600078e0000 */
[----:B------:R-:W-:Y:S02]  /*0a30*/  ISETP.GE.U32.AND P0, PT, R4, 0x7, PT ;  /* 0x000000070400780c */ /* 0x000fe40003f06070 */
[----:B-1----:R-:W-:Y:S01]  /*0a40*/  MOV R16, R18 ;  /* 0x0000001200107202 */ /* 0x002fe20000000f00 */
[----:B------:R-:W-:-:S10]  /*0a50*/  IMAD.MOV.U32 R17, RZ, RZ, R19 ;  /* 0x000000ffff117224 */ /* 0x000fd400078e0013 */
[----:B------:R-:W-:Y:S05]  /*0a60*/  @!P0 BRA `(.L_x_4) ;  /* 0x00000004004c8947 */ /* 0x000fea0003800000 */
[----:B0-----:R-:W0:Y:S01]  /*0a70*/  LDC R5, c[0x0][0x394] ;  /* 0x0000e500ff057b82 */ /* 0x001e220000000800 */
[----:B------:R-:W-:Y:S01]  /*0a80*/  IMAD.U32 R25, RZ, RZ, UR4 ;  /* 0x00000004ff197e24 */ /* 0x000fe2000f8e00ff */
[----:B------:R-:W-:Y:S01]  /*0a90*/  MOV R24, R0 ;  /* 0x0000000000187202 */ /* 0x000fe20000000f00 */
[----:B------:R-:W-:Y:S02]  /*0aa0*/  IMAD.MOV.U32 R16, RZ, RZ, R18 ;  /* 0x000000ffff107224 */ /* 0x000fe400078e0012 */
[----:B------:R-:W-:Y:S01]  /*0ab0*/  IMAD.MOV.U32 R17, RZ, RZ, R19 ;  /* 0x000000ffff117224 */ /* 0x000fe200078e0013 */
[----:B0-----:R-:W-:-:S07]  /*0ac0*/  IADD3 R4, PT, PT, R0, R5, RZ ;  /* 0x0000000500047210 */ /* 0x001fce0007ffe0ff */
.L_x_5:
[----:B--2---:R-:W-:-:S05]  /*0ad0*/  IMAD.WIDE R22, R4, 0x4, R8 ;  /* 0x0000000404167825 */ /* 0x004fca00078e0208 */
[----:B------:R-:W2:Y:S01]  /*0ae0*/  LDG.E.CONSTANT R27, desc[UR8][R22.64] ;  /* 0x00000008161b7981 */ /* 0x000ea2000c1e9900 */
[----:B------:R-:W-:-:S05]  /*0af0*/  IMAD.WIDE.U32 R20, R5, 0x4, R22 ;  /* 0x0000000405147825 */ /* 0x000fca00078e0016 */
[----:B------:R0:W3:Y:S02]  /*0b00*/  LDG.E.CONSTANT R29, desc[UR8][R20.64] ;  /* 0x00000008141d7981 */ /* 0x0000e4000c1e9900 */
[----:B0-----:R-:W-:-:S05]  /*0b10*/  IMAD.WIDE.U32 R20, R5, 0x4, R20 ;  /* 0x0000000405147825 */ /* 0x001fca00078e0014 */
[----:B------:R-:W4:Y:S01]  /*0b20*/  LDG.E.CONSTANT R26, desc[UR8][R20.64] ;  /* 0x00000008141a7981 */ /* 0x000f22000c1e9900 */
[----:B--2---:R-:W0:Y:S02]  /*0b30*/  F2F.F64.F32 R22, R27 ;  /* 0x0000001b00167310 */ /* 0x004e240000201800 */
[----:B0-----:R-:W-:-:S08]  /*0b40*/  DADD R14, R22, -R16 ;  /* 0x00000000160e7229 */ /* 0x001fd00000000810 */
[----:B------:R-:W-:-:S08]  /*0b50*/  DMUL R14, R12, R14 ;  /* 0x0000000e0c0e7228 */ /* 0x000fd00000000000 */
[----:B------:R-:W-:-:S06]  /*0b60*/  DFMA R14, R10, R18, R14 ;  /* 0x000000120a0e722b */ /* 0x000fcc000000000e */
[----:B------:R-:W0:Y:S01]  /*0b70*/  F2F.F32.F64 R28, R14 ;  /* 0x0000000e001c7310 */ /* 0x000e220000301000 */
[----:B------:R-:W-:-:S04]  /*0b80*/  IMAD.WIDE R16, R4, 0x4, R6 ;  /* 0x0000000404107825 */ /* 0x000fc800078e0206 */
[C---:B------:R-:W-:Y:S01]  /*0b90*/  IMAD.WIDE.U32 R18, R5.reuse, 0x4, R20 ;  /* 0x0000000405127825 */ /* 0x040fe200078e0014 */
[----:B0-----:R0:W-:Y:S04]  /*0ba0*/  STG.E desc[UR8][R16.64], R28 ;  /* 0x0000001c10007986 */ /* 0x0011e8000c101908 */
[----:B0-----:R0:W2:Y:S02]  /*0bb0*/  LDG.E.CONSTANT R28, desc[UR8][R18.64] ;  /* 0x00000008121c7981 */ /* 0x0010a4000c1e9900 */
[----:B0-----:R-:W-:-:S05]  /*0bc0*/  IMAD.WIDE.U32 R18, R5, 0x4, R18 ;  /* 0x0000000405127825 */ /* 0x001fca00078e0012 */
[----:B------:R0:W5:Y:S01]  /*0bd0*/  LDG.E.CONSTANT R27, desc[UR8][R18.64] ;  /* 0x00000008121b7981 */ /* 0x000162000c1e9900 */
[----:B---3--:R-:W1:Y:S02]  /*0be0*/  F2F.F64.F32 R20, R29 ;  /* 0x0000001d00147310 */ /* 0x008e640000201800 */
[----:B-1----:R-:W-:-:S08]  /*0bf0*/  DADD R22, -R22, R20 ;  /* 0x0000000016167229 */ /* 0x002fd00000000114 */
[----:B------:R-:W-:-:S08]  /*0c00*/  DMUL R22, R12, R22 ;  /* 0x000000160c167228 */ /* 0x000fd00000000000 */
[----:B------:R-:W-:Y:S01]  /*0c10*/  DFMA R22, R10, R14, R22 ;  /* 0x0000000e0a16722b */ /* 0x000fe20000000016 */
[----:B----4-:R-:W1:Y:S02]  /*0c20*/  F2F.F64.F32 R14, R26 ;  /* 0x0000001a000e7310 */ /* 0x010e640000201800 */
[----:B-1----:R-:W-:-:S08]  /*0c30*/  DADD R20, -R20, R14 ;  /* 0x0000000014147229 */ /* 0x002fd0000000010e */
[----:B------:R-:W-:Y:S01]  /*0c40*/  DMUL R20, R12, R20 ;  /* 0x000000140c147228 */ /* 0x000fe20000000000 */
[----:B------:R-:W1:Y:S07]  /*0c50*/  F2F.F32.F64 R29, R22 ;  /* 0x00000016001d7310 */ /* 0x000e6e0000301000 */
[----:B------:R-:W-:Y:S01]  /*0c60*/  DFMA R20, R10, R22, R20 ;  /* 0x000000160a14722b */ /* 0x000fe20000000014 */
[----:B------:R-:W-:-:S05]  /*0c70*/  IMAD.WIDE.U32 R16, R5, 0x4, R16 ;  /* 0x0000000405107825 */ /* 0x000fca00078e0010 */
[----:B------:R-:W-:Y:S01]  /*0c80*/  F2F.F32.F64 R26, R20 ;  /* 0x00000014001a7310 */ /* 0x000fe20000301000 */
[----:B0-----:R-:W-:Y:S01]  /*0c90*/  IMAD.WIDE.U32 R18, R5, 0x4, R18 ;  /* 0x0000000405127825 */ /* 0x001fe200078e0012 */
[----:B-1----:R-:W-:Y:S06]  /*0ca0*/  STG.E desc[UR8][R16.64], R29 ;  /* 0x0000001d10007986 */ /* 0x002fec000c101908 */
[----:B--2---:R0:W1:Y:S02]  /*0cb0*/  F2F.F64.F32 R22, R28 ;  /* 0x0000001c00167310 */ /* 0x0040640000201800 */
[----:B0-----:R-:W2:Y:S01]  /*0cc0*/  LDG.E.CONSTANT R28, desc[UR8][R18.64] ;  /* 0x00000008121c7981 */ /* 0x001ea2000c1e9900 */
[----:B-1----:R-:W-:-:S08]  /*0cd0*/  DADD R14, -R14, R22 ;  /* 0x000000000e0e7229 */ /* 0x002fd00000000116 */
[----:B------:R-:W-:-:S08]  /*0ce0*/  DMUL R14, R12, R14 ;  /* 0x0000000e0c0e7228 */ /* 0x000fd00000000000 */
[----:B------:R-:W-:Y:S01]  /*0cf0*/  DFMA R14, R10, R20, R14 ;  /* 0x000000140a0e722b */ /* 0x000fe2000000000e */
[----:B------:R-:W-:-:S05]  /*0d00*/  IMAD.WIDE.U32 R20, R5, 0x4, R16 ;  /* 0x0000000405147825 */ /* 0x000fca00078e0010 */
[----:B------:R5:W-:Y:S02]  /*0d10*/  STG.E desc[UR8][R20.64], R26 ;  /* 0x0000001a14007986 */ /* 0x000be4000c101908 */
[----:B-----5:R-:W0:Y:S02]  /*0d20*/  F2F.F64.F32 R26, R27 ;  /* 0x0000001b001a7310 */ /* 0x020e240000201800 */
[----:B0-----:R-:W-:Y:S01]  /*0d30*/  DADD R16, -R22, R26 ;  /* 0x0000000016107229 */ /* 0x001fe2000000011a */
[----:B------:R-:W-:-:S05]  /*0d40*/  IMAD.WIDE.U32 R22, R5, 0x4, R18 ;  /* 0x0000000405167825 */ /* 0x000fca00078e0012 */
[----:B------:R0:W3:Y:S02]  /*0d50*/  LDG.E.CONSTANT R29, desc[UR8][R22.64] ;  /* 0x00000008161d7981 */ /* 0x0000e4000c1e9900 */
[----:B0-----:R-:W-:-:S06]  /*0d60*/  IMAD.WIDE.U32 R22, R5, 0x4, R22 ;  /* 0x0000000405167825 */ /* 0x001fcc00078e0016 */
[----:B------:R-:W4:Y:S01]  /*0d70*/  LDG.E.CONSTANT R22, desc[UR8][R22.64] ;  /* 0x0000000816167981 */ /* 0x000f22000c1e9900 */
[----:B------:R-:W-:-:S08]  /*0d80*/  DMUL R16, R12, R16 ;  /* 0x000000100c107228 */ /* 0x000fd00000000000 */
[----:B------:R-:W-:Y:S01]  /*0d90*/  DFMA R16, R10, R14, R16 ;  /* 0x0000000e0a10722b */ /* 0x000fe20000000010 */
[----:B------:R-:W0:Y:S08]  /*0da0*/  F2F.F32.F64 R14, R14 ;  /* 0x0000000e000e7310 */ /* 0x000e300000301000 */
[----:B------:R-:W-:Y:S01]  /*0db0*/  F2F.F32.F64 R15, R16 ;  /* 0x00000010000f7310 */ /* 0x000fe20000301000 */
[----:B------:R-:W-:-:S05]  /*0dc0*/  IMAD.WIDE.U32 R20, R5, 0x4, R20 ;  /* 0x0000000405147825 */ /* 0x000fca00078e0014 */
[----:B0-----:R0:W-:Y:S01]  /*0dd0*/  STG.E desc[UR8][R20.64], R14 ;  /* 0x0000000e14007986 */ /* 0x0011e2000c101908 */
[----:B------:R-:W-:-:S05]  /*0de0*/  VIADD R25, R25, 0x8 ;  /* 0x0000000819197836 */ /* 0x000fca0000000000 */
[----:B------:R-:W-:Y:S01]  /*0df0*/  ISETP.NE.AND P0, PT, R25, RZ, PT ;  /* 0x000000ff1900720c */ /* 0x000fe20003f05270 */
[C---:B------:R-:W-:Y:S01]  /*0e00*/  IMAD R24, R5.reuse, 0x8, R24 ;  /* 0x0000000805187824 */ /* 0x040fe200078e0218 */
[----:B------:R-:W-:Y:S01]  /*0e10*/  LEA R4, R5, R4, 0x3 ;  /* 0x0000000405047211 */ /* 0x000fe200078e18ff */
[----:B--2---:R-:W1:Y:S02]  /*0e20*/  F2F.F64.F32 R18, R28 ;  /* 0x0000001c00127310 */ /* 0x004e640000201800 */
[----:B-1----:R-:W-:-:S08]  /*0e30*/  DADD R26, -R26, R18 ;  /* 0x000000001a1a7229 */ /* 0x002fd00000000112 */
[----:B------:R-:W-:-:S08]  /*0e40*/  DMUL R26, R12, R26 ;  /* 0x0000001a0c1a7228 */ /* 0x000fd00000000000 */
[----:B------:R-:W-:Y:S01]  /*0e50*/  DFMA R26, R10, R16, R26 ;  /* 0x000000100a1a722b */ /* 0x000fe2000000001a */
[----:B---3--:R-:W1:Y:S08]  /*0e60*/  F2F.F64.F32 R28, R29 ;  /* 0x0000001d001c7310 */ /* 0x008e700000201800 */
[----:B----4-:R2:W0:Y:S01]  /*0e70*/  F2F.F64.F32 R16, R22 ;  /* 0x0000001600107310 */ /* 0x0104220000201800 */
[----:B-1----:R-:W-:Y:S01]  /*0e80*/  DADD R18, -R18, R28 ;  /* 0x0000000012127229 */ /* 0x002fe2000000011c */
[----:B--2---:R-:W-:-:S07]  /*0e90*/  IMAD.WIDE.U32 R22, R5, 0x4, R20 ;  /* 0x0000000405167825 */ /* 0x004fce00078e0014 */
[----:B------:R-:W-:Y:S02]  /*0ea0*/  DMUL R18, R12, R18 ;  /* 0x000000120c127228 */ /* 0x000fe40000000000 */
[----:B0-----:R-:W-:-:S06]  /*0eb0*/  DADD R20, -R28, R16 ;  /* 0x000000001c147229 */ /* 0x001fcc0000000110 */
[----:B------:R-:W-:Y:S02]  /*0ec0*/  DFMA R18, R10, R26, R18 ;  /* 0x0000001a0a12722b */ /* 0x000fe40000000012 */
[----:B------:R-:W-:-:S04]  /*0ed0*/  DMUL R20, R12, R20 ;  /* 0x000000140c147228 */ /* 0x000fc80000000000 */
[----:B------:R0:W-:Y:S01]  /*0ee0*/  F2F.F32.F64 R14, R18 ;  /* 0x00000012000e7310 */ /* 0x0001e20000301000 */
[----:B------:R1:W-:Y:S03]  /*0ef0*/  STG.E desc[UR8][R22.64], R15 ;  /* 0x0000000f16007986 */ /* 0x0003e6000c101908 */
[----:B0-----:R-:W-:-:S04]  /*0f00*/  DFMA R18, R10, R18, R20 ;  /* 0x000000120a12722b */ /* 0x001fc80000000014 */
[----:B------:R-:W0:Y:S01]  /*0f10*/  F2F.F32.F64 R26, R26 ;  /* 0x0000001a001a7310 */ /* 0x000e220000301000 */
[----:B-1----:R-:W-:-:S07]  /*0f20*/  IMAD.WIDE.U32 R22, R5, 0x4, R22 ;  /* 0x0000000405167825 */ /* 0x002fce00078e0016 */
[----:B------:R-:W1:Y:S01]  /*0f30*/  F2F.F32.F64 R27, R18 ;  /* 0x00000012001b7310 */ /* 0x000e620000301000 */
[----:B------:R-:W-:-:S04]  /*0f40*/  IMAD.WIDE.U32 R28, R5, 0x4, R22 ;  /* 0x00000004051c7825 */ /* 0x000fc800078e0016 */
[----:B------:R-:W-:Y:S01]  /*0f50*/  IMAD.WIDE.U32 R20, R5, 0x4, R28 ;  /* 0x0000000405147825 */ /* 0x000fe200078e001c */
[----:B0-----:R2:W-:Y:S04]  /*0f60*/  STG.E desc[UR8][R22.64], R26 ;  /* 0x0000001a16007986 */ /* 0x0015e8000c101908 */
[----:B------:R2:W-:Y:S04]  /*0f70*/  STG.E desc[UR8][R28.64], R14 ;  /* 0x0000000e1c007986 */ /* 0x0005e8000c101908 */
[----:B-1----:R2:W-:Y:S01]  /*0f80*/  STG.E desc[UR8][R20.64], R27 ;  /* 0x0000001b14007986 */ /* 0x0025e2000c101908 */
[----:B------:R-:W-:Y:S05]  /*0f90*/  @P0 BRA `(.L_x_5) ;  /* 0xfffffff800cc0947 */ /* 0x000fea000383ffff */
.L_x_4:
[----:B------:R-:W-:-:S09]  /*0fa0*/  UISETP.NE.AND UP0, UPT, UR5, URZ, UPT ;  /* 0x000000ff0500728c */ /* 0x000fd2000bf05270 */
[----:B------:R-:W-:Y:S05]  /*0fb0*/  BRA.U !UP0, `(.L_x_3) ;  /* 0x0000000508447547 */ /* 0x000fea000b800000 */
[----:B------:R-:W-:Y:S05]  /*0fc0*/  BRA.U !UP1, `(.L_x_6) ;  /* 0x0000000109a07547 */ /* 0x000fea000b800000 */
[----:B0-----:R-:W0:Y:S02]  /*0fd0*/  LDC R5, c[0x0][0x394] ;  /* 0x0000e500ff057b82 */ /* 0x001e240000000800 */
[----:B0-----:R-:W-:-:S04]  /*0fe0*/  IMAD.IADD R15, R24, 0x1, R5 ;  /* 0x00000001180f7824 */ /* 0x001fc800078e0205 */
[----:B--2---:R-:W-:-:S05]  /*0ff0*/  IMAD.WIDE R20, R15, 0x4, R8 ;  /* 0x000000040f147825 */ /* 0x004fca00078e0208 */
[----:B------:R-:W2:Y:S01]  /*1000*/  LDG.E.CONSTANT R4, desc[UR8][R20.64] ;  /* 0x0000000814047981 */ /* 0x000ea2000c1e9900 */
[----:B------:R-:W-:-:S05]  /*1010*/  IMAD.WIDE.U32 R24, R5, 0x4, R20 ;  /* 0x0000000405187825 */ /* 0x000fca00078e0014 */
[----:B------:R0:W3:Y:S02]  /*1020*/  LDG.E.CONSTANT R14, desc[UR8][R24.64] ;  /* 0x00000008180e7981 */ /* 0x0000e4000c1e9900 */
[----:B0-----:R-:W-:-:S05]  /*1030*/  IMAD.WIDE.U32 R24, R5, 0x4, R24 ;  /* 0x0000000405187825 */ /* 0x001fca00078e0018 */
[----:B------:R3:W4:Y:S01]  /*1040*/  LDG.E.CONSTANT R22, desc[UR8][R24.64] ;  /* 0x0000000818167981 */ /* 0x000722000c1e9900 */
[----:B------:R-:W-:-:S06]  /*1050*/  IMAD.WIDE.U32 R28, R5, 0x4, R24 ;  /* 0x00000004051c7825 */ /* 0x000fcc00078e0018 */
[----:B------:R-:W5:Y:S01]  /*1060*/  LDG.E.CONSTANT R28, desc[UR8][R28.64] ;  /* 0x000000081c1c7981 */ /* 0x000f62000c1e9900 */
[----:B--2---:R-:W0:Y:S08]  /*1070*/  F2F.F64.F32 R20, R4 ;  /* 0x0000000400147310 */ /* 0x004e300000201800 */
[----:B---3--:R-:W1:Y:S01]  /*1080*/  F2F.F64.F32 R24, R14 ;  /* 0x0000000e00187310 */ /* 0x008e620000201800 */
[----:B0-----:R-:W-:-:S07]  /*1090*/  DADD R26, -R16, R20 ;  /* 0x00000000101a7229 */ /* 0x001fce0000000114 */
[----:B----4-:R-:W0:Y:S01]  /*10a0*/  F2F.F64.F32 R22, R22 ;  /* 0x0000001600167310 */ /* 0x010e220000201800 */
[----:B------:R-:W-:Y:S02]  /*10b0*/  DMUL R26, R12, R26 ;  /* 0x0000001a0c1a7228 */ /* 0x000fe40000000000 */
[----:B-1----:R-:W-:-:S05]  /*10c0*/  DADD R20, -R20, R24 ;  /* 0x0000000014147229 */ /* 0x002fca0000000118 */
[----:B-----5:R1:W2:Y:S01]  /*10d0*/  F2F.F64.F32 R16, R28 ;  /* 0x0000001c00107310 */ /* 0x0202a20000201800 */
[----:B------:R-:W-:Y:S02]  /*10e0*/  DFMA R26, R10, R18, R26 ;  /* 0x000000120a1a722b */ /* 0x000fe4000000001a */
[----:B------:R-:W-:Y:S02]  /*10f0*/  DMUL R20, R12, R20 ;  /* 0x000000140c147228 */ /* 0x000fe40000000000 */
[----:B0-----:R-:W-:-:S03]  /*1100*/  DADD R24, -R24, R22 ;  /* 0x0000000018187229 */ /* 0x001fc60000000116 */
[----:B------:R-:W0:Y:S01]  /*1110*/  F2F.F32.F64 R14, R26 ;  /* 0x0000001a000e7310 */ /* 0x000e220000301000 */
[----:B-1----:R-:W-:Y:S02]  /*1120*/  IMAD R28, R5, 0x2, R15 ;  /* 0x00000002051c7824 */ /* 0x002fe400078e020f */
[----:B------:R-:W-:Y:S02]  /*1130*/  DFMA R20, R10, R26, R20 ;  /* 0x0000001a0a14722b */ /* 0x000fe40000000014 */
[----:B------:R-:W-:Y:S02]  /*1140*/  DMUL R24, R12, R24 ;  /* 0x000000180c187228 */ /* 0x000fe40000000000 */
[----:B--2---:R-:W-:Y:S02]  /*1150*/  DADD R18, -R22, R16 ;  /* 0x0000000016127229 */ /* 0x004fe40000000110 */
[----:B------:R1:W2:Y:S04]  /*1160*/  F2F.F32.F64 R4, R20 ;  /* 0x0000001400047310 */ /* 0x0002a80000301000 */
[----:B------:R-:W-:-:S02]  /*1170*/  DFMA R24, R10, R20, R24 ;  /* 0x000000140a18722b */ /* 0x000fc40000000018 */
[----:B------:R-:W-:Y:S01]  /*1180*/  DMUL R18, R12, R18 ;  /* 0x000000120c127228 */ /* 0x000fe20000000000 */
[----:B-1----:R-:W-:-:S03]  /*1190*/  IMAD.WIDE R20, R15, 0x4, R6 ;  /* 0x000000040f147825 */ /* 0x002fc600078e0206 */
[----:B------:R1:W3:Y:S04]  /*11a0*/  F2F.F32.F64 R29, R24 ;  /* 0x00000018001d7310 */ /* 0x0002e80000301000 */
[----:B------:R-:W-:Y:S01]  /*11b0*/  DFMA R18, R10, R24, R18 ;  /* 0x000000180a12722b */ /* 0x000fe20000000012 */
[C---:B------:R-:W-:Y:S01]  /*11c0*/  IMAD.WIDE.U32 R22, R5.reuse, 0x4, R20 ;  /* 0x0000000405167825 */ /* 0x040fe200078e0014 */
[----:B0-----:R-:W-:Y:S04]  /*11d0*/  STG.E desc[UR8][R20.64], R14 ;  /* 0x0000000e14007986 */ /* 0x001fe8000c101908 */
[----:B------:R-:W0:Y:S01]  /*11e0*/  F2F.F32.F64 R25, R18 ;  /* 0x0000001200197310 */ /* 0x000e220000301000 */
[----:B------:R-:W-:Y:S01]  /*11f0*/  IMAD.WIDE.U32 R26, R5, 0x4, R22 ;  /* 0x00000004051a7825 */ /* 0x000fe200078e0016 */
[----:B--2---:R2:W-:Y:S01]  /*1200*/  STG.E desc[UR8][R22.64], R4 ;  /* 0x0000000416007986 */ /* 0x0045e2000c101908 */
[----:B-1----:R-:W-:-:S03]  /*1210*/  IADD3 R24, PT, PT, R28, R5, RZ ;  /* 0x000000051c187210 */ /* 0x002fc60007ffe0ff */
[----:B---3--:R1:W-:Y:S01]  /*1220*/  STG.E desc[UR8][R26.64], R29 ;  /* 0x0000001d1a007986 */ /* 0x0083e2000c101908 */
[----:B--2---:R-:W-:-:S05]  /*1230*/  IMAD.WIDE.U32 R22, R5, 0x4, R26 ;  /* 0x0000000405167825 */ /* 0x004fca00078e001a */
[----:B0-----:R1:W-:Y:S02]  /*1240*/  STG.E desc[UR8][R22.64], R25 ;  /* 0x0000001916007986 */ /* 0x0013e4000c101908 */
.L_x_6:
[----:B------:R-:W-:-:S05]  /*1250*/  VIADD R4, R2, 0xffffffff ;  /* 0xffffffff02047836 */ /* 0x000fca0000000000 */
[----:B------:R-:W-:-:S13]  /*1260*/  LOP3.LUT P0, R4, R4, 0x3, RZ, 0xc0, !PT ;  /* 0x0000000304047812 */ /* 0x000fda000780c0ff */
[----:B------:R-:W-:Y:S05]  /*1270*/  @!P0 BRA `(.L_x_3) ;  /* 0x0000000000948947 */ /* 0x000fea0003800000 */
[----:B------:R-:W-:Y:S02]  /*1280*/  ISETP.NE.AND P0, PT, R4, 0x1, PT ;  /* 0x000000010400780c */ /* 0x000fe40003f05270 */
[----:B------:R-:W-:-:S04]  /*1290*/  LOP3.LUT R2, R2, 0x1, RZ, 0xc0, !PT ;  /* 0x0000000102027812 */ /* 0x000fc800078ec0ff */
[----:B------:R-:W-:-:S07]  /*12a0*/  ISETP.NE.U32.AND P1, PT, R2, 0x1, PT ;  /* 0x000000010200780c */ /* 0x000fce0003f25070 */
[----:B------:R-:W-:Y:S06]  /*12b0*/  @!P0 BRA `(.L_x_7) ;  /* 0x0000000000548947 */ /* 0x000fec0003800000 */
[----:B------:R-:W0:Y:S02]  /*12c0*/  LDC R2, c[0x0][0x394] ;  /* 0x0000e500ff027b82 */ /* 0x000e240000000800 */
[----:B0-----:R-:W-:-:S04]  /*12d0*/  IMAD.IADD R5, R24, 0x1, R2 ;  /* 0x0000000118057824 */ /* 0x001fc800078e0202 */
[----:B--2---:R-:W-:-:S05]  /*12e0*/  IMAD.WIDE R14, R5, 0x4, R8 ;  /* 0x00000004050e7825 */ /* 0x004fca00078e0208 */
[----:B------:R0:W2:Y:S01]  /*12f0*/  LDG.E.CONSTANT R4, desc[UR8][R14.64] ;  /* 0x000000080e047981 */ /* 0x0000a2000c1e9900 */
[----:B-1----:R-:W-:-:S06]  /*1300*/  IMAD.WIDE.U32 R24, R2, 0x4, R14 ;  /* 0x0000000402187825 */ /* 0x002fcc00078e000e */
[----:B------:R-:W3:Y:S01]  /*1310*/  LDG.E.CONSTANT R24, desc[UR8][R24.64] ;  /* 0x0000000818187981 */ /* 0x000ee2000c1e9900 */
[----:B0-----:R-:W-:Y:S01]  /*1320*/  IMAD.WIDE R14, R5, 0x4, R6 ;  /* 0x00000004050e7825 */ /* 0x001fe200078e0206 */
[----:B--2---:R-:W0:Y:S02]  /*1330*/  F2F.F64.F32 R20, R4 ;  /* 0x0000000400147310 */ /* 0x004e240000201800 */
[----:B0-----:R-:W-:-:S06]  /*1340*/  DADD R22, -R16, R20 ;  /* 0x0000000010167229 */ /* 0x001fcc0000000114 */
[----:B---3--:R0:W1:Y:S02]  /*1350*/  F2F.F64.F32 R16, R24 ;  /* 0x0000001800107310 */ /* 0x0080640000201800 */
[----:B------:R-:W-:Y:S01]  /*1360*/  DMUL R22, R12, R22 ;  /* 0x000000160c167228 */ /* 0x000fe20000000000 */
[----:B0-----:R-:W-:-:S07]  /*1370*/  IADD3 R24, PT, PT, R5, R2, RZ ;  /* 0x0000000205187210 */ /* 0x001fce0007ffe0ff */
[----:B------:R-:W-:Y:S02]  /*1380*/  DFMA R22, R10, R18, R22 ;  /* 0x000000120a16722b */ /* 0x000fe40000000016 */
[----:B-1----:R-:W-:-:S04]  /*1390*/  DADD R20, -R20, R16 ;  /* 0x0000000014147229 */ /* 0x002fc80000000110 */
[----:B------:R-:W0:Y:S04]  /*13a0*/  F2F.F32.F64 R27, R22 ;  /* 0x00000016001b7310 */ /* 0x000e280000301000 */
[----:B------:R-:W-:-:S08]  /*13b0*/  DMUL R20, R12, R20 ;  /* 0x000000140c147228 */ /* 0x000fd00000000000 */
[----:B------:R-:W-:Y:S01]  /*13c0*/  DFMA R18, R10, R22, R20 ;  /* 0x000000160a12722b */ /* 0x000fe20000000014 */
[----:B------:R-:W-:Y:S01]  /*13d0*/  IMAD.WIDE.U32 R20, R2, 0x4, R14 ;  /* 0x0000000402147825 */ /* 0x000fe200078e000e */
[----:B0-----:R3:W-:Y:S04]  /*13e0*/  STG.E desc[UR8][R14.64], R27 ;  /* 0x0000001b0e007986 */ /* 0x0017e8000c101908 */
[----:B------:R-:W0:Y:S02]  /*13f0*/  F2F.F32.F64 R29, R18 ;  /* 0x00000012001d7310 */ /* 0x000e240000301000 */
[----:B0-----:R3:W-:Y:S03]  /*1400*/  STG.E desc[UR8][R20.64], R29 ;  /* 0x0000001d14007986 */ /* 0x0017e6000c101908 */
.L_x_7:
[----:B------:R-:W-:Y:S05]  /*1410*/  @!P1 BRA `(.L_x_3) ;  /* 0x00000000002c9947 */ /* 0x000fea0003800000 */
[----:B------:R-:W0:Y:S02]  /*1420*/  LDCU UR6, c[0x0][0x394] ;  /* 0x00007280ff0677ac */ /* 0x000e240008000800 */
[----:B0--3--:R-:W-:-:S04]  /*1430*/  VIADD R15, R24, UR6 ;  /* 0x00000006180f7c36 */ /* 0x009fc80008000000 */
[----:B------:R-:W-:-:S06]  /*1440*/  IMAD.WIDE R8, R15, 0x4, R8 ;  /* 0x000000040f087825 */ /* 0x000fcc00078e0208 */
[----:B------:R-:W3:Y:S01]  /*1450*/  LDG.E.CONSTANT R8, desc[UR8][R8.64] ;  /* 0x0000000808087981 */ /* 0x000ee2000c1e9900 */
[----:B------:R-:W-:Y:S01]  /*1460*/  IMAD.WIDE R6, R15, 0x4, R6 ;  /* 0x000000040f067825 */ /* 0x000fe200078e0206 */
[----:B---3--:R-:W0:Y:S02]  /*1470*/  F2F.F64.F32 R4, R8 ;  /* 0x0000000800047310 */ /* 0x008e240000201800 */
[----:B0-----:R-:W-:-:S08]  /*1480*/  DADD R4, R4, -R16 ;  /* 0x0000000004047229 */ /* 0x001fd00000000810 */
[----:B------:R-:W-:-:S08]  /*1490*/  DMUL R4, R12, R4 ;  /* 0x000000040c047228 */ /* 0x000fd00000000000 */
[----:B------:R-:W-:-:S10]  /*14a0*/  DFMA R4, R10, R18, R4 ;  /* 0x000000120a04722b */ /* 0x000fd40000000004 */
[----:B------:R-:W0:Y:S02]  /*14b0*/  F2F.F32.F64 R5, R4 ;  /* 0x0000000400057310 */ /* 0x000e240000301000 */
[----:B0-----:R4:W-:Y:S02]  /*14c0*/  STG.E desc[UR8][R6.64], R5 ;  /* 0x0000000506007986 */ /* 0x0019e4000c101908 */
.L_x_3:
[----:B------:R-:W5:Y:S01]  /*14d0*/  LDCU UR6, c[0x0][0x394] ;  /* 0x00007280ff0677ac */ /* 0x000f620008000800 */
[----:B------:R-:W-:-:S05]  /*14e0*/  IMAD.IADD R0, R3, 0x1, R0 ;  /* 0x0000000103007824 */ /* 0x000fca00078e0200 */
[----:B-----5:R-:W-:-:S13]  /*14f0*/  ISETP.GE.AND P0, PT, R0, UR6, PT ;  /* 0x0000000600007c0c */ /* 0x020fda000bf06270 */
[----:B------:R-:W-:Y:S05]  /*1500*/  @!P0 BRA `(.L_x_8) ;  /* 0xfffffff400188947 */ /* 0x000fea000383ffff */
[----:B------:R-:W-:Y:S05]  /*1510*/  EXIT ;  /* 0x000000000000794d */ /* 0x000fea0003800000 */
.L_x_2:
[----:B0--3--:R-:W0:Y:S08]  /*1520*/  LDC.64 R8, c[0x0][0x388] ;  /* 0x0000e200ff087b82 */ /* 0x009e300000000a00 */
[----:B-1----:R-:W1:Y:S01]  /*1530*/  LDC R2, c[0x0][0x398] ;  /* 0x0000e600ff027b82 */ /* 0x002e620000000800 */
[----:B0-----:R-:W-:-:S05]  /*1540*/  IMAD.WIDE R8, R0, 0x4, R8 ;  /* 0x0000000400087825 */ /* 0x001fca00078e0208 */
[----:B--2---:R-:W2:Y:S01]  /*1550*/  LDG.E.CONSTANT R5, desc[UR8][R8.64] ;  /* 0x0000000808057981 */ /* 0x004ea2000c1e9900 */
[----:B------:R-:W-:Y:S01]  /*1560*/  BSSY.RECONVERGENT B0, `(.L_x_9) ;  /* 0x0000049000007945 */ /* 0x000fe20003800200 */
[----:B--2---:R-:W-:-:S04]  /*1570*/  VIMNMX R5, PT, PT, RZ, R5, !PT ;  /* 0x00000005ff057248 */ /* 0x004fc80007fe0100 */
[----:B-1----:R-:W-:-:S04]  /*1580*/  VIMNMX R7, PT, PT, R5, R2, PT ;  /* 0x0000000205077248 */ /* 0x002fc80003fe0100 */
[----:B------:R-:W-:-:S13]  /*1590*/  ISETP.GE.AND P0, PT, R7, 0x1, PT ;  /* 0x000000010700780c */ /* 0x000fda0003f06270 */
[----:B------:R-:W-:Y:S05]  /*15a0*/  @!P0 BRA `(.L_x_10) ;  /* 0x0000000400108947 */ /* 0x000fea0003800000 */
[C---:B------:R-:W-:Y:S01]  /*15b0*/  ISETP.GE.U32.AND P0, PT, R7.reuse, 0x8, PT ;  /* 0x000000080700780c */ /* 0x040fe20003f06070 */
[----:B------:R-:W-:Y:S01]  /*15c0*/  BSSY.RECONVERGENT B1, `(.L_x_11) ;  /* 0x000001f000017945 */ /* 0x000fe20003800200 */
[----:B------:R-:W-:Y:S02]  /*15d0*/  LOP3.LUT R4, R7, 0x7, RZ, 0xc0, !PT ;  /* 0x0000000707047812 */ /* 0x000fe400078ec0ff */
[----:B------:R-:W-:Y:S02]  /*15e0*/  MOV R6, R0 ;  /* 0x0000000000067202 */ /* 0x000fe40000000f00 */
[----:B------:R-:W-:-:S07]  /*15f0*/  ISETP.NE.AND P1, PT, R4, RZ, PT ;  /* 0x000000ff0400720c */ /* 0x000fce0003f25270 */
[----:B------:R-:W-:Y:S06]  /*1600*/  @!P0 BRA `(.L_x_12) ;  /* 0x0000000000688947 */ /* 0x000fec0003800000 */
[----:B------:R-:W0:Y:S01]  /*1610*/  LDC R27, c[0x0][0x394] ;  /* 0x0000e500ff1b7b82 */ /* 0x000e220000000800 */
[----:B------:R-:W-:Y:S01]  /*1620*/  LOP3.LUT R26, R7, 0x7ffffff8, RZ, 0xc0, !PT ;  /* 0x7ffffff8071a7812 */ /* 0x000fe200078ec0ff */
[----:B------:R-:W-:Y:S02]  /*1630*/  IMAD.MOV.U32 R29, RZ, RZ, RZ ;  /* 0x000000ffff1d7224 */ /* 0x000fe400078e00ff */
[----:B------:R-:W-:-:S04]  /*1640*/  IMAD.MOV.U32 R6, RZ, RZ, R0 ;  /* 0x000000ffff067224 */ /* 0x000fc800078e0000 */
[----:B------:R-:W1:Y:S03]  /*1650*/  LDC.64 R8, c[0x0][0x3a0] ;  /* 0x0000e800ff087b82 */ /* 0x000e660000000a00 */
.L_x_13:
[----:B-12---:R-:W-:Y:S01]  /*1660*/  IMAD.WIDE R16, R6, 0x4, R8 ;  /* 0x0000000406107825 */ /* 0x006fe200078e0208 */
[----:B------:R-:W-:-:S03]  /*1670*/  MOV R28, 0x7fffffff ;  /* 0x7fffffff001c7802 */ /* 0x000fc60000000f00 */
[----:B------:R-:W-:Y:S02]  /*1680*/  VIADD R29, R29, 0x8 ;  /* 0x000000081d1d7836 */ /* 0x000fe40000000000 */
[----:B0-----:R-:W-:Y:S01]  /*1690*/  IMAD.WIDE.U32 R18, R27, 0x4, R16 ;  /* 0x000000041b127825 */ /* 0x001fe200078e0010 */
[----:B------:R0:W-:Y:S02]  /*16a0*/  STG.E desc[UR8][R16.64], R28 ;  /* 0x0000001c10007986 */ /* 0x0001e4000c101908 */
[----:B------:R-:W-:Y:S01]  /*16b0*/  ISETP.NE.AND P0, PT, R29, R26, PT ;  /* 0x0000001a1d00720c */ /* 0x000fe20003f05270 */
[C---:B------:R-:W-:Y:S01]  /*16c0*/  IMAD R6, R27.reuse, 0x8, R6 ;  /* 0x000000081b067824 */ /* 0x040fe200078e0206 */
[----:B------:R1:W-:Y:S01]  /*16d0*/  STG.E desc[UR8][R18.64], R28 ;  /* 0x0000001c12007986 */ /* 0x0003e2000c101908 */
[----:B------:R-:W-:-:S05]  /*16e0*/  IMAD.WIDE.U32 R22, R27, 0x4, R18 ;  /* 0x000000041b167825 */ /* 0x000fca00078e0012 */
[----:B------:R2:W-:Y:S01]  /*16f0*/  STG.E desc[UR8][R22.64], R28 ;  /* 0x0000001c16007986 */ /* 0x0005e2000c101908 */
[----:B------:R-:W-:-:S05]  /*1700*/  IMAD.WIDE.U32 R14, R27, 0x4, R22 ;  /* 0x000000041b0e7825 */ /* 0x000fca00078e0016 */
[----:B------:R2:W-:Y:S01]  /*1710*/  STG.E desc[UR8][R14.64], R28 ;  /* 0x0000001c0e007986 */ /* 0x0005e2000c101908 */
[----:B0-----:R-:W-:-:S05]  /*1720*/  IMAD.WIDE.U32 R16, R27, 0x4, R14 ;  /* 0x000000041b107825 */ /* 0x001fca00078e000e */
[----:B------:R2:W-:Y:S01]  /*1730*/  STG.E desc[UR8][R16.64], R28 ;  /* 0x0000001c10007986 */ /* 0x0005e2000c101908 */
[----:B-1----:R-:W-:-:S05]  /*1740*/  IMAD.WIDE.U32 R18, R27, 0x4, R16 ;  /* 0x000000041b127825 */ /* 0x002fca00078e0010 */
[----:B------:R2:W-:Y:S01]  /*1750*/  STG.E desc[UR8][R18.64], R28 ;  /* 0x0000001c12007986 */ /* 0x0005e2000c101908 */
[----:B------:R-:W-:-:S05]  /*1760*/  IMAD.WIDE.U32 R20, R27, 0x4, R18 ;  /* 0x000000041b147825 */ /* 0x000fca00078e0012 */
[----:B------:R2:W-:Y:S01]  /*1770*/  STG.E desc[UR8][R20.64], R28 ;  /* 0x0000001c14007986 */ /* 0x0005e2000c101908 */
[----:B------:R-:W-:-:S05]  /*1780*/  IMAD.WIDE.U32 R24, R27, 0x4, R20 ;  /* 0x000000041b187825 */ /* 0x000fca00078e0014 */
[----:B------:R2:W-:Y:S01]  /*1790*/  STG.E desc[UR8][R24.64], R28 ;  /* 0x0000001c18007986 */ /* 0x0005e2000c101908 */
[----:B------:R-:W-:Y:S05]  /*17a0*/  @P0 BRA `(.L_x_13) ;  /* 0xfffffffc00ac0947 */ /* 0x000fea000383ffff */
.L_x_12:
[----:B------:R-:W-:Y:S05]  /*17b0*/  BSYNC.RECONVERGENT B1 ;  /* 0x0000000000017941 */ /* 0x000fea0003800200 */
.L_x_11:
[----:B------:R-:W-:Y:S05]  /*17c0*/  @!P1 BRA `(.L_x_10) ;  /* 0x0000000000889947 */ /* 0x000fea0003800000 */
[----:B------:R-:W-:Y:S01]  /*17d0*/  ISETP.GE.U32.AND P0, PT, R4, 0x4, PT ;  /* 0x000000040400780c */ /* 0x000fe20003f06070 */
[----:B------:R-:W-:Y:S01]  /*17e0*/  BSSY.RECONVERGENT B1, `(.L_x_14) ;  /* 0x0000010000017945 */ /* 0x000fe20003800200 */
[----:B--2---:R-:W-:-:S04]  /*17f0*/  LOP3.LUT R20, R7, 0x3, RZ, 0xc0, !PT ;  /* 0x0000000307147812 */ /* 0x004fc800078ec0ff */
[----:B------:R-:W-:-:S07]  /*1800*/  ISETP.NE.AND P1, PT, R20, RZ, PT ;  /* 0x000000ff1400720c */ /* 0x000fce0003f25270 */
[----:B------:R-:W-:Y:S06]  /*1810*/  @!P0 BRA `(.L_x_15) ;  /* 0x0000000000308947 */ /* 0x000fec0003800000 */
[----:B------:R-:W0:Y:S01]  /*1820*/  LDC.64 R8, c[0x0][0x3a0] ;  /* 0x0000e800ff087b82 */ /* 0x000e220000000a00 */
[----:B------:R-:W-:-:S07]  /*1830*/  MOV R21, 0x7fffffff ;  /* 0x7fffffff00157802 */ /* 0x000fce0000000f00 */
[----:B------:R-:W1:Y:S01]  /*1840*/  LDC R23, c[0x0][0x394] ;  /* 0x0000e500ff177b82 */ /* 0x000e620000000800 */
[----:B0-----:R-:W-:-:S05]  /*1850*/  IMAD.WIDE R8, R6, 0x4, R8 ;  /* 0x0000000406087825 */ /* 0x001fca00078e0208 */
[----:B------:R0:W-:Y:S01]  /*1860*/  STG.E desc[UR8][R8.64], R21 ;  /* 0x0000001508007986 */ /* 0x0001e2000c101908 */
[----:B-1----:R-:W-:-:S04]  /*1870*/  IMAD.WIDE.U32 R14, R23, 0x4, R8 ;  /* 0x00000004170e7825 */ /* 0x002fc800078e0008 */
[C---:B------:R-:W-:Y:S01]  /*1880*/  IMAD R6, R23.reuse, 0x4, R6 ;  /* 0x0000000417067824 */ /* 0x040fe200078e0206 */
[----:B------:R0:W-:Y:S01]  /*1890*/  STG.E desc[UR8][R14.64], R21 ;  /* 0x000000150e007986 */ /* 0x0001e2000c101908 */
[----:B------:R-:W-:-:S05]  /*18a0*/  IMAD.WIDE.U32 R16, R23, 0x4, R14 ;  /* 0x0000000417107825 */ /* 0x000fca00078e000e */
[----:B------:R0:W-:Y:S01]  /*18b0*/  STG.E desc[UR8][R16.64], R21 ;  /* 0x0000001510007986 */ /* 0x0001e2000c101908 */
[----:B------:R-:W-:-:S05]  /*18c0*/  IMAD.WIDE.U32 R18, R23, 0x4, R16 ;  /* 0x0000000417127825 */ /* 0x000fca00078e0010 */
[----:B------:R0:W-:Y:S02]  /*18d0*/  STG.E desc[UR8][R18.64], R21 ;  /* 0x0000001512007986 */ /* 0x0001e4000c101908 */
.L_x_15:
[----:B------:R-:W-:Y:S05]  /*18e0*/  BSYNC.RECONVERGENT B1 ;  /* 0x0000000000017941 */ /* 0x000fea0003800200 */
.L_x_14:
[----:B------:R-:W-:Y:S05]  /*18f0*/  @!P1 BRA `(.L_x_10) ;  /* 0x00000000003c9947 */ /* 0x000fea0003800000 */
[----:B------:R-:W-:Y:S02]  /*1900*/  ISETP.NE.AND P0, PT, R20, 0x1, PT ;  /* 0x000000011400780c */ /* 0x000fe40003f05270 */
[----:B------:R-:W-:-:S04]  /*1910*/  LOP3.LUT R4, R7, 0x1, RZ, 0xc0, !PT ;  /* 0x0000000107047812 */ /* 0x000fc800078ec0ff */
[----:B------:R-:W-:-:S07]  /*1920*/  ISETP.NE.U32.AND P1, PT, R4, 0x1, PT ;  /* 0x000000010400780c */ /* 0x000fce0003f25070 */
[----:B0-----:R-:W0:Y:S01]  /*1930*/  @P0 LDC.64 R8, c[0x0][0x3a0] ;  /* 0x0000e800ff080b82 */ /* 0x001e220000000a00 */
[----:B------:R-:W-:-:S05]  /*1940*/  @P0 MOV R19, 0x7fffffff ;  /* 0x7fffffff00130802 */ /* 0x000fca0000000f00 */
[----:B------:R-:W-:Y:S02]  /*1950*/  @!P1 IMAD.MOV.U32 R21, RZ, RZ, 0x7fffffff ;  /* 0x7fffffffff159424 */ /* 0x000fe400078e00ff */
[----:B------:R-:W1:Y:S08]  /*1960*/  @P0 LDC R17, c[0x0][0x394] ;  /* 0x0000e500ff110b82 */ /* 0x000e700000000800 */
[----:B------:R-:W2:Y:S01]  /*1970*/  @!P1 LDC.64 R14, c[0x0][0x3a0] ;  /* 0x0000e800ff0e9b82 */ /* 0x000ea20000000a00 */
[----:B0-----:R-:W-:-:S05]  /*1980*/  @P0 IMAD.WIDE R8, R6, 0x4, R8 ;  /* 0x0000000406080825 */ /* 0x001fca00078e0208 */
[----:B------:R3:W-:Y:S01]  /*1990*/  @P0 STG.E desc[UR8][R8.64], R19 ;  /* 0x0000001308000986 */ /* 0x0007e2000c101908 */
[C---:B-1----:R-:W-:Y:S02]  /*19a0*/  @P0 IMAD R6, R17.reuse, 0x2, R6 ;  /* 0x0000000211060824 */ /* 0x042fe400078e0206 */
[----:B------:R-:W-:-:S05]  /*19b0*/  @P0 IMAD.WIDE.U32 R16, R17, 0x4, R8 ;  /* 0x0000000411100825 */ /* 0x000fca00078e0008 */
[----:B------:R3:W-:Y:S01]  /*19c0*/  @P0 STG.E desc[UR8][R16.64], R19 ;  /* 0x0000001310000986 */ /* 0x0007e2000c101908 */
[----:B--2---:R-:W-:-:S05]  /*19d0*/  @!P1 IMAD.WIDE R14, R6, 0x4, R14 ;  /* 0x00000004060e9825 */ /* 0x004fca00078e020e */
[----:B------:R3:W-:Y:S02]  /*19e0*/  @!P1 STG.E desc[UR8][R14.64], R21 ;  /* 0x000000150e009986 */ /* 0x0007e4000c101908 */
.L_x_10:
[----:B------:R-:W-:Y:S05]  /*19f0*/  BSYNC.RECONVERGENT B0 ;  /* 0x0000000000007941 */ /* 0x000fea0003800200 */
.L_x_9:
[----:B------:R-:W-:Y:S01]  /*1a00*/  ISETP.GE.AND P0, PT, R5, R2, PT ;  /* 0x000000020500720c */ /* 0x000fe20003f06270 */
[----:B------:R-:W-:-:S12]  /*1a10*/  BSSY.RECONVERGENT B0, `(.L_x_16) ;  /* 0x0000069000007945 */ /* 0x000fd80003800200 */
[----:B------:R-:W-:Y:S05]  /*1a20*/  @P0 BRA `(.L_x_17) ;  /* 0x00000004009c0947 */ /* 0x000fea0003800000 */
[----:B------:R-:W1:Y:S08]  /*1a30*/  LDC R4, c[0x0][0x394] ;  /* 0x0000e500ff047b82 */ /* 0x000e700000000800 */
[----:B0--3--:R-:W0:Y:S08]  /*1a40*/  LDC.64 R8, c[0x0][0x380] ;  /* 0x0000e000ff087b82 */ /* 0x009e300000000a00 */
[----:B--2---:R-:W2:Y:S01]  /*1a50*/  LDC.64 R14, c[0x0][0x3a0] ;  /* 0x0000e800ff0e7b82 */ /* 0x004ea20000000a00 */
[----:B-1----:R-:W-:-:S04]  /*1a60*/  IMAD R25, R7, R4, R0 ;  /* 0x0000000407197224 */ /* 0x002fc800078e0200 */
[----:B0-----:R-:W-:-:S05]  /*1a70*/  IMAD.WIDE R22, R25, 0x4, R8 ;  /* 0x0000000419167825 */ /* 0x001fca00078e0208 */
[----:B------:R-:W3:Y:S01]  /*1a80*/  LDG.E.CONSTANT R17, desc[UR8][R22.64] ;  /* 0x0000000816117981 */ /* 0x000ee2000c1e9900 */
[----:B------:R-:W-:Y:S02]  /*1a90*/  VIADD R5, R7, 0x1 ;  /* 0x0000000107057836 */ /* 0x000fe40000000000 */
[----:B--2---:R-:W-:-:S03]  /*1aa0*/  IMAD.WIDE R20, R25, 0x4, R14 ;  /* 0x0000000419147825 */ /* 0x004fc600078e020e */
[----:B------:R-:W-:Y:S02]  /*1ab0*/  ISETP.GE.AND P0, PT, R5, R2, PT ;  /* 0x000000020500720c */ /* 0x000fe40003f06270 */
[----:B---3--:R1:W-:Y:S11]  /*1ac0*/  STG.E desc[UR8][R20.64], R17 ;  /* 0x0000001114007986 */ /* 0x0083f6000c101908 */
[----:B------:R-:W-:Y:S05]  /*1ad0*/  @P0 BRA `(.L_x_17) ;  /* 0x0000000400700947 */ /* 0x000fea0003800000 */
[----:B------:R-:W-:Y:S01]  /*1ae0*/  LOP3.LUT R19, RZ, R7, RZ, 0x33, !PT ;  /* 0x00000007ff137212 */ /* 0x000fe200078e33ff */
[----:B-1----:R-:W0:Y:S01]  /*1af0*/  F2F.F64.F32 R16, R17 ;  /* 0x0000001100107310 */ /* 0x002e220000201800 */
[----:B------:R-:W-:Y:S01]  /*1b00*/  IADD3 R18, PT, PT, -R7, -0x2, R2 ;  /* 0xfffffffe07127810 */ /* 0x000fe20007ffe102 */
[----:B------:R-:W-:Y:S01]  /*1b10*/  BSSY.RECONVERGENT B1, `(.L_x_18) ;  /* 0x000002d000017945 */ /* 0x000fe20003800200 */
[----:B------:R-:W-:Y:S02]  /*1b20*/  IADD3 R6, PT, PT, R19, R2, RZ ;  /* 0x0000000213067210 */ /* 0x000fe40007ffe0ff */
[----:B------:R-:W-:Y:S02]  /*1b30*/  ISETP.GE.U32.AND P0, PT, R18, 0x3, PT ;  /* 0x000000031200780c */ /* 0x000fe40003f06070 */
[----:B------:R-:W-:Y:S01]  /*1b40*/  LOP3.LUT P1, R6, R6, 0x3, RZ, 0xc0, !PT ;  /* 0x0000000306067812 */ /* 0x000fe2000782c0ff */
[----:B0-----:R-:W-:Y:S02]  /*1b50*/  IMAD.MOV.U32 R18, RZ, RZ, R16 ;  /* 0x000000ffff127224 */ /* 0x001fe400078e0010 */
[----:B------:R-:W-:-:S10]  /*1b60*/  IMAD.MOV.U32 R19, RZ, RZ, R17 ;  /* 0x000000ffff137224 */ /* 0x000fd400078e0011 */
[----:B------:R-:W-:Y:S05]  /*1b70*/  @!P1 BRA `(.L_x_19) ;  /* 0x0000000000989947 */ /* 0x000fea0003800000 */
[----:B------:R-:W-:-:S05]  /*1b80*/  IMAD.WIDE.U32 R22, R4, 0x4, R22 ;  /* 0x0000000404167825 */ /* 0x000fca00078e0016 */
[----:B------:R-:W2:Y:S01]  /*1b90*/  LDG.E.CONSTANT R18, desc[UR8][R22.64] ;  /* 0x0000000816127981 */ /* 0x000ea2000c1e9900 */
[----:B------:R-:W-:Y:S01]  /*1ba0*/  IMAD.WIDE.U32 R20, R4, 0x4, R20 ;  /* 0x0000000404147825 */ /* 0x000fe200078e0014 */
[----:B------:R-:W-:Y:S02]  /*1bb0*/  ISETP.NE.AND P1, PT, R6, 0x1, PT ;  /* 0x000000010600780c */ /* 0x000fe40003f25270 */
[----:B------:R-:W-:Y:S01]  /*1bc0*/  IADD3 R25, PT, PT, R25, R4, RZ ;  /* 0x0000000419197210 */ /* 0x000fe20007ffe0ff */
[----:B------:R-:W-:Y:S01]  /*1bd0*/  VIADD R5, R7, 0x2 ;  /* 0x0000000207057836 */ /* 0x000fe20000000000 */
[----:B--2---:R-:W0:Y:S02]  /*1be0*/  F2F.F64.F32 R18, R18 ;  /* 0x0000001200127310 */ /* 0x004e240000201800 */
[----:B0-----:R-:W-:-:S08]  /*1bf0*/  DADD R26, -R16, R18 ;  /* 0x00000000101a7229 */ /* 0x001fd00000000112 */
[----:B------:R-:W-:-:S08]  /*1c00*/  DMUL R26, R12, R26 ;  /* 0x0000001a0c1a7228 */ /* 0x000fd00000000000 */
[----:B------:R-:W-:-:S06]  /*1c10*/  DFMA R16, R10, R16, R26 ;  /* 0x000000100a10722b */ /* 0x000fcc000000001a */
[----:B------:R-:W0:Y:S02]  /*1c20*/  F2F.F32.F64 R27, R16 ;  /* 0x00000010001b7310 */ /* 0x000e240000301000 */
[----:B0-----:R0:W-:Y:S01]  /*1c30*/  STG.E desc[UR8][R20.64], R27 ;  /* 0x0000001b14007986 */ /* 0x0011e2000c101908 */
[----:B------:R-:W-:Y:S05]  /*1c40*/  @!P1 BRA `(.L_x_19) ;  /* 0x0000000000649947 */ /* 0x000fea0003800000 */
[----:B------:R-:W-:Y:S01]  /*1c50*/  IMAD.WIDE.U32 R22, R4, 0x4, R22 ;  /* 0x0000000404167825 */ /* 0x000fe200078e0016 */
[----:B------:R-:W-:-:S04]  /*1c60*/  ISETP.NE.AND P1, PT, R6, 0x2, PT ;  /* 0x000000020600780c */ /* 0x000fc80003f25270 */
[----:B------:R1:W2:Y:S09]  /*1c70*/  LDG.E.CONSTANT R5, desc[UR8][R22.64] ;  /* 0x0000000816057981 */ /* 0x0002b2000c1e9900 */
[----:B-1----:R-:W-:-:S05]  /*1c80*/  @P1 IMAD.WIDE.U32 R22, R4, 0x4, R22 ;  /* 0x0000000404161825 */ /* 0x002fca00078e0016 */
[----:B------:R1:W3:Y:S01]  /*1c90*/  @P1 LDG.E.CONSTANT R6, desc[UR8][R22.64] ;  /* 0x0000000816061981 */ /* 0x0002e2000c1e9900 */
[----:B0-----:R-:W-:-:S04]  /*1ca0*/  IMAD.WIDE.U32 R20, R4, 0x4, R20 ;  /* 0x0000000404147825 */ /* 0x001fc800078e0014 */
[----:B------:R-:W-:-:S04]  /*1cb0*/  IMAD.IADD R25, R25, 0x1, R4 ;  /* 0x0000000119197824 */ /* 0x000fc800078e0204 */
[----:B------:R-:W-:Y:S02]  /*1cc0*/  @P1 IMAD.IADD R25, R25, 0x1, R4 ;  /* 0x0000000119191824 */ /* 0x000fe400078e0204 */
[----:B-1----:R-:W-:Y:S01]  /*1cd0*/  @P1 IMAD.WIDE.U32 R22, R4, 0x4, R20 ;  /* 0x0000000404161825 */ /* 0x002fe200078e0014 */
[----:B--2---:R0:W1:Y:S03]  /*1ce0*/  F2F.F64.F32 R26, R5 ;  /* 0x00000005001a7310 */ /* 0x0040660000201800 */
[C---:B0-----:R-:W-:Y:S01]  /*1cf0*/  VIADD R5, R7.reuse, 0x3 ;  /* 0x0000000307057836 */ /* 0x041fe20000000000 */
[----:B------:R-:W-:Y:S01]  /*1d00*/  @P1 IADD3 R5, PT, PT, R7, 0x4, RZ ;  /* 0x0000000407051810 */ /* 0x000fe20007ffe0ff */
[----:B-1----:R-:W-:Y:S01]  /*1d10*/  DADD R28, -R18, R26 ;  /* 0x00000000121c7229 */ /* 0x002fe2000000011a */
[----:B------:R-:W-:Y:S01]  /*1d20*/  IMAD.MOV.U32 R18, RZ, RZ, R26 ;  /* 0x000000ffff127224 */ /* 0x000fe200078e001a */
[----:B------:R-:W-:-:S06]  /*1d30*/  MOV R19, R27 ;  /* 0x0000001b00137202 */ /* 0x000fcc0000000f00 */
[----:B------:R-:W-:Y:S01]  /*1d40*/  DMUL R28, R12, R28 ;  /* 0x0000001c0c1c7228 */ /* 0x000fe20000000000 */
[----:B---3--:R-:W0:Y:S07]  /*1d50*/  @P1 F2F.F64.F32 R18, R6 ;  /* 0x0000000600121310 */ /* 0x008e2e0000201800 */
[----:B------:R-:W-:-:S06]  /*1d60*/  DFMA R16, R10, R16, R28 ;  /* 0x000000100a10722b */ /* 0x000fcc000000001c */
[----:B------:R-:W1:Y:S01]  /*1d70*/  F2F.F32.F64 R29, R16 ;  /* 0x00000010001d7310 */ /* 0x000e620000301000 */
[----:B0-----:R-:W-:-:S08]  /*1d80*/  @P1 DADD R26, -R26, R18 ;  /* 0x000000001a1a1229 */ /* 0x001fd00000000112 */
[----:B------:R-:W-:Y:S01]  /*1d90*/  @P1 DMUL R26, R12, R26 ;  /* 0x0000001a0c1a1228 */ /* 0x000fe20000000000 */
[----:B-1----:R1:W-:Y:S07]  /*1da0*/  STG.E desc[UR8][R20.64], R29 ;  /* 0x0000001d14007986 */ /* 0x0023ee000c101908 */
[----:B------:R-:W-:-:S06]  /*1db0*/  @P1 DFMA R16, R10, R16, R26 ;  /* 0x000000100a10122b */ /* 0x000fcc000000001a */
[----:B------:R-:W0:Y:S02]  /*1dc0*/  @P1 F2F.F32.F64 R27, R16 ;  /* 0x00000010001b1310 */ /* 0x000e240000301000 */
[----:B0-----:R1:W-:Y:S03]  /*1dd0*/  @P1 STG.E desc[UR8][R22.64], R27 ;  /* 0x0000001b16001986 */ /* 0x0013e6000c101908 */
.L_x_19:
[----:B------:R-:W-:Y:S05]  /*1de0*/  BSYNC.RECONVERGENT B1 ;  /* 0x0000000000017941 */ /* 0x000fea0003800200 */
.L_x_18:
[----:B------:R-:W-:Y:S05]  /*1df0*/  @!P0 BRA `(.L_x_17) ;  /* 0x0000000000a88947 */ /* 0x000fea0003800000 */
.L_x_20:
[----:B------:R-:W-:-:S04]  /*1e00*/  IMAD.IADD R25, R25, 0x1, R4 ;  /* 0x0000000119197824 */ /* 0x000fc800078e0204 */
[----:B01----:R-:W-:-:S05]  /*1e10*/  IMAD.WIDE R26, R25, 0x4, R8 ;  /* 0x00000004191a7825 */ /* 0x003fca00078e0208 */
[----:B------:R0:W2:Y:S02]  /*1e20*/  LDG.E.CONSTANT R22, desc[UR8][R26.64] ;  /* 0x000000081a167981 */ /* 0x0000a4000c1e9900 */
[----:B0-----:R-:W-:-:S05]  /*1e30*/  IMAD.WIDE.U32 R26, R4, 0x4, R26 ;  /* 0x00000004041a7825 */ /* 0x001fca00078e001a */
[----:B------:R-:W3:Y:S01]  /*1e40*/  LDG.E.CONSTANT R29, desc[UR8][R26.64] ;  /* 0x000000081a1d7981 */ /* 0x000ee2000c1e9900 */
[----:B------:R-:W-:-:S05]  /*1e50*/  IMAD.WIDE.U32 R6, R4, 0x4, R26 ;  /* 0x0000000404067825 */ /* 0x000fca00078e001a */
[----:B------:R-:W4:Y:S01]  /*1e60*/  LDG.E.CONSTANT R28, desc[UR8][R6.64] ;  /* 0x00000008061c7981 */ /* 0x000f22000c1e9900 */
[----:B------:R-:W-:-:S05]  /*1e70*/  IMAD.WIDE.U32 R20, R4, 0x4, R6 ;  /* 0x0000000404147825 */ /* 0x000fca00078e0006 */
[----:B------:R3:W5:Y:S01]  /*1e80*/  LDG.E.CONSTANT R24, desc[UR8][R20.64] ;  /* 0x0000000814187981 */ /* 0x000762000c1e9900 */
[----:B------:R-:W-:-:S04]  /*1e90*/  IADD3 R5, PT, PT, R5, 0x4, RZ ;  /* 0x0000000405057810 */ /* 0x000fc80007ffe0ff */
[----:B------:R-:W-:Y:S01]  /*1ea0*/  ISETP.NE.AND P0, PT, R5, R2, PT ;  /* 0x000000020500720c */ /* 0x000fe20003f05270 */
[----:B--2---:R-:W0:Y:S02]  /*1eb0*/  F2F.F64.F32 R22, R22 ;  /* 0x0000001600167310 */ /* 0x004e240000201800 */
[----:B0-----:R-:W-:-:S06]  /*1ec0*/  DADD R18, R22, -R18 ;  /* 0x0000000016127229 */ /* 0x001fcc0000000812 */
[----:B---3--:R-:W0:Y:S02]  /*1ed0*/  F2F.F64.F32 R20, R29 ;  /* 0x0000001d00147310 */ /* 0x008e240000201800 */
[----:B------:R-:W-:-:S06]  /*1ee0*/  DMUL R18, R12, R18 ;  /* 0x000000120c127228 */ /* 0x000fcc0000000000 */
[----:B----4-:R-:W1:Y:S01]  /*1ef0*/  F2F.F64.F32 R6, R28 ;  /* 0x0000001c00067310 */ /* 0x010e620000201800 */
[----:B0-----:R-:W-:Y:S02]  /*1f00*/  DADD R22, -R22, R20 ;  /* 0x0000000016167229 */ /* 0x001fe40000000114 */
[----:B------:R-:W-:-:S05]  /*1f10*/  DFMA R26, R10, R16, R18 ;  /* 0x000000100a1a722b */ /* 0x000fca0000000012 */
[----:B-----5:R-:W0:Y:S01]  /*1f20*/  F2F.F64.F32 R18, R24 ;  /* 0x0000001800127310 */ /* 0x020e220000201800 */
[----:B------:R-:W-:Y:S02]  /*1f30*/  DMUL R22, R12, R22 ;  /* 0x000000160c167228 */ /* 0x000fe40000000000 */
[----:B-1----:R-:W-:-:S06]  /*1f40*/  DADD R16, -R20, R6 ;  /* 0x0000000014107229 */ /* 0x002fcc0000000106 */
[----:B------:R-:W-:Y:S02]  /*1f50*/  DFMA R20, R10, R26, R22 ;  /* 0x0000001a0a14722b */ /* 0x000fe40000000016 */
[----:B------:R-:W-:Y:S01]  /*1f60*/  DMUL R16, R12, R16 ;  /* 0x000000100c107228 */ /* 0x000fe20000000000 */
[----:B------:R-:W1:Y:S01]  /*1f70*/  F2F.F32.F64 R26, R26 ;  /* 0x0000001a001a7310 */ /* 0x000e620000301000 */
[----:B0-----:R-:W-:-:S06]  /*1f80*/  DADD R6, -R6, R18 ;  /* 0x0000000006067229 */ /* 0x001fcc0000000112 */
[----:B------:R-:W-:Y:S02]  /*1f90*/  DFMA R22, R10, R20, R16 ;  /* 0x000000140a16722b */ /* 0x000fe40000000010 */
[----:B------:R-:W-:Y:S01]  /*1fa0*/  DMUL R16, R12, R6 ;  /* 0x000000060c107228 */ /* 0x000fe20000000000 */
[----:B------:R-:W0:Y:S01]  /*1fb0*/  F2F.F32.F64 R20, R20 ;  /* 0x0000001400147310 */ /* 0x000e220000301000 */
[----:B------:R-:W-:-:S04]  /*1fc0*/  IMAD.WIDE R6, R25, 0x4, R14 ;  /* 0x0000000419067825 */ /* 0x000fc800078e020e */
[----:B------:R-:W-:Y:S01]  /*1fd0*/  IMAD R25, R4, 0x2, R25 ;  /* 0x0000000204197824 */ /* 0x000fe200078e0219 */
[----:B-1----:R1:W-:Y:S01]  /*1fe0*/  STG.E desc[UR8][R6.64], R26 ;  /* 0x0000001a06007986 */ /* 0x0023e2000c101908 */
[----:B------:R-:W-:Y:S01]  /*1ff0*/  DFMA R16, R10, R22, R16 ;  /* 0x000000160a10722b */ /* 0x000fe20000000010 */
[----:B------:R2:W3:Y:S01]  /*2000*/  F2F.F32.F64 R24, R22 ;  /* 0x0000001600187310 */ /* 0x0004e20000301000 */
[----:B------:R-:W-:-:S07]  /*2010*/  IMAD.IADD R25, R25, 0x1, R4 ;  /* 0x0000000119197824 */ /* 0x000fce00078e0204 */
[----:B------:R-:W4:Y:S01]  /*2020*/  F2F.F32.F64 R21, R16 ;  /* 0x0000001000157310 */ /* 0x000f220000301000 */
[----:B--2---:R-:W-:-:S05]  /*2030*/  IMAD.WIDE.U32 R22, R4, 0x4, R6 ;  /* 0x0000000404167825 */ /* 0x004fca00078e0006 */
[----:B0-----:R0:W-:Y:S01]  /*2040*/  STG.E desc[UR8][R22.64], R20 ;  /* 0x0000001416007986 */ /* 0x0011e2000c101908 */
[----:B------:R-:W-:-:S05]  /*2050*/  IMAD.WIDE.U32 R28, R4, 0x4, R22 ;  /* 0x00000004041c7825 */ /* 0x000fca00078e0016 */
[----:B---3--:R0:W-:Y:S01]  /*2060*/  STG.E desc[UR8][R28.64], R24 ;  /* 0x000000181c007986 */ /* 0x0081e2000c101908 */
[----:B-1----:R-:W-:-:S05]  /*2070*/  IMAD.WIDE.U32 R6, R4, 0x4, R28 ;  /* 0x0000000404067825 */ /* 0x002fca00078e001c */
[----:B----4-:R0:W-:Y:S01]  /*2080*/  STG.E desc[UR8][R6.64], R21 ;  /* 0x0000001506007986 */ /* 0x0101e2000c101908 */
[----:B------:R-:W-:Y:S05]  /*2090*/  @P0 BRA `(.L_x_20) ;  /* 0xfffffffc00580947 */ /* 0x000fea000383ffff */
.L_x_17:
[----:B------:R-:W-:Y:S05]  /*20a0*/  BSYNC.RECONVERGENT B0 ;  /* 0x0000000000007941 */ /* 0x000fea0003800200 */
.L_x_16:
[----:B------:R-:W4:Y:S01]  /*20b0*/  LDCU UR4, c[0x0][0x394] ;  /* 0x00007280ff0477ac */ /* 0x000f220008000800 */
[----:B------:R-:W-:-:S04]  /*20c0*/  IADD3 R0, PT, PT, R3, R0, RZ ;  /* 0x0000000003007210 */ /* 0x000fc80007ffe0ff */
[----:B----4-:R-:W-:-:S13]  /*20d0*/  ISETP.GE.AND P0, PT, R0, UR4, PT ;  /* 0x0000000400007c0c */ /* 0x010fda000bf06270 */
[----:B------:R-:W-:Y:S05]  /*20e0*/  @!P0 BRA `(.L_x_2) ;  /* 0xfffffff4000c8947 */ /* 0x000fea000383ffff */
[----:B------:R-:W-:Y:S05]  /*20f0*/  EXIT ;  /* 0x000000000000794d */ /* 0x000fea0003800000 */
        .weak           $__internal_0_$__cuda_sm20_div_rn_f64_full
        .type           $__internal_0_$__cuda_sm20_div_rn_f64_full,@function
        .size           $__internal_0_$__cuda_sm20_div_rn_f64_full,(.L_x_108 - $__internal_0_$__cuda_sm20_div_rn_f64_full)
$__internal_0_$__cuda_sm20_div_rn_f64_full:
[C---:B------:R-:W-:Y:S01]  /*2100*/  FSETP.GEU.AND P0, PT, |R5|.reuse, 1.469367938527859385e-39, PT ;  /* 0x001000000500780b */ /* 0x040fe20003f0e200 */
[----:B------:R-:W-:Y:S01]  /*2110*/  IMAD.MOV.U32 R6, RZ, RZ, 0x1 ;  /* 0x00000001ff067424 */ /* 0x000fe200078e00ff */
[C---:B------:R-:W-:Y:S02]  /*2120*/  LOP3.LUT R2, R5.reuse, 0x800fffff, RZ, 0xc0, !PT ;  /* 0x800fffff05027812 */ /* 0x040fe400078ec0ff */
[----:B------:R-:W-:Y:S02]  /*2130*/  LOP3.LUT R18, R5, 0x7ff00000, RZ, 0xc0, !PT ;  /* 0x7ff0000005127812 */ /* 0x000fe400078ec0ff */
[----:B------:R-:W-:Y:S01]  /*2140*/  LOP3.LUT R3, R2, 0x3ff00000, RZ, 0xfc, !PT ;  /* 0x3ff0000002037812 */ /* 0x000fe200078efcff */
[----:B------:R-:W-:-:S06]  /*2150*/  IMAD.MOV.U32 R2, RZ, RZ, R4 ;  /* 0x000000ffff027224 */ /* 0x000fcc00078e0004 */
[----:B------:R-:W-:-:S06]  /*2160*/  @!P0 DMUL R2, R4, 8.98846567431157953865e+307 ;  /* 0x7fe0000004028828 */ /* 0x000fcc0000000000 */
[----:B------:R-:W0:Y:S02]  /*2170*/  MUFU.RCP64H R7, R3 ;  /* 0x0000000300077308 */ /* 0x000e240000001800 */
[----:B0-----:R-:W-:-:S08]  /*2180*/  DFMA R8, R6, -R2, 1 ;  /* 0x3ff000000608742b */ /* 0x001fd00000000802 */
[----:B------:R-:W-:-:S08]  /*2190*/  DFMA R8, R8, R8, R8 ;  /* 0x000000080808722b */ /* 0x000fd00000000008 */
[----:B------:R-:W-:Y:S01]  /*21a0*/  DFMA R10, R6, R8, R6 ;  /* 0x00000008060a722b */ /* 0x000fe20000000006 */
[----:B------:R-:W-:Y:S02]  /*21b0*/  IMAD.MOV.U32 R7, RZ, RZ, R13 ;  /* 0x000000ffff077224 */ /* 0x000fe400078e000d */
[----:B------:R-:W-:Y:S01]  /*21c0*/  HFMA2 R13, -RZ, RZ, 0.0045166015625, 0 ;  /* 0x1ca00000ff0d7431 */ /* 0x000fe200000001ff */
[----:B------:R-:W-:Y:S02]  /*21d0*/  MOV R6, R12 ;  /* 0x0000000c00067202 */ /* 0x000fe40000000f00 */
[----:B------:R-:W-:Y:S02]  /*21e0*/  LOP3.LUT R12, R7, 0x7ff00000, RZ, 0xc0, !PT ;  /* 0x7ff00000070c7812 */ /* 0x000fe400078ec0ff */
[----:B------:R-:W-:Y:S01]  /*21f0*/  DFMA R14, R10, -R2, 1 ;  /* 0x3ff000000a0e742b */ /* 0x000fe20000000802 */
[----:B------:R-:W-:Y:S02]  /*2200*/  MOV R8, R6 ;  /* 0x0000000600087202 */ /* 0x000fe40000000f00 */
[----:B------:R-:W-:Y:S01]  /*2210*/  ISETP.GE.U32.AND P1, PT, R12, R18, PT ;  /* 0x000000120c00720c */ /* 0x000fe20003f26070 */
[----:B------:R-:W-:-:S03]  /*2220*/  IMAD.MOV.U32 R19, RZ, RZ, R12 ;  /* 0x000000ffff137224 */ /* 0x000fc600078e000c */
[----:B------:R-:W-:Y:S01]  /*2230*/  SEL R9, R13, 0x63400000, !P1 ;  /* 0x634000000d097807 */ /* 0x000fe20004800000 */
[----:B------:R-:W-:Y:S01]  /*2240*/  DFMA R10, R10, R14, R10 ;  /* 0x0000000e0a0a722b */ /* 0x000fe2000000000a */
[----:B------:R-:W-:Y:S02]  /*2250*/  FSETP.GEU.AND P1, PT, |R7|, 1.469367938527859385e-39, PT ;  /* 0x001000000700780b */ /* 0x000fe40003f2e200 */
[----:B------:R-:W-:-:S11]  /*2260*/  LOP3.LUT R9, R9, 0x800fffff, R7, 0xf8, !PT ;  /* 0x800fffff09097812 */ /* 0x000fd600078ef807 */
[----:B------:R-:W-:Y:S05]  /*2270*/  @P1 BRA `(.L_x_21) ;  /* 0x0000000000201947 */ /* 0x000fea0003800000 */
[----:B------:R-:W-:Y:S01]  /*2280*/  LOP3.LUT R15, R5, 0x7ff00000, RZ, 0xc0, !PT ;  /* 0x7ff00000050f7812 */ /* 0x000fe200078ec0ff */
[----:B------:R-:W-:-:S03]  /*2290*/  IMAD.MOV.U32 R14, RZ, RZ, RZ ;  /* 0x000000ffff0e7224 */ /* 0x000fc600078e00ff */
[----:B------:R-:W-:-:S04]  /*22a0*/  ISETP.GE.U32.AND P1, PT, R12, R15, PT ;  /* 0x0000000f0c00720c */ /* 0x000fc80003f26070 */
[----:B------:R-:W-:-:S04]  /*22b0*/  SEL R15, R13, 0x63400000, !P1 ;  /* 0x634000000d0f7807 */ /* 0x000fc80004800000 */
[----:B------:R-:W-:-:S04]  /*22c0*/  LOP3.LUT R15, R15, 0x80000000, R7, 0xf8, !PT ;  /* 0x800000000f0f7812 */ /* 0x000fc800078ef807 */
[----:B------:R-:W-:-:S06]  /*22d0*/  LOP3.LUT R15, R15, 0x100000, RZ, 0xfc, !PT ;  /* 0x001000000f0f7812 */ /* 0x000fcc00078efcff */
[----:B------:R-:W-:-:S10]  /*22e0*/  DFMA R8, R8, 2, -R14 ;  /* 0x400000000808782b */ /* 0x000fd4000000080e */
[----:B------:R-:W-:-:S07]  /*22f0*/  LOP3.LUT R19, R9, 0x7ff00000, RZ, 0xc0, !PT ;  /* 0x7ff0000009137812 */ /* 0x000fce00078ec0ff */
.L_x_21:
[----:B------:R-:W-:Y:S01]  /*2300*/  @!P0 LOP3.LUT R18, R3, 0x7ff00000, RZ, 0xc0, !PT ;  /* 0x7ff0000003128812 */ /* 0x000fe200078ec0ff */
[----:B------:R-:W-:Y:S01]  /*2310*/  DMUL R14, R10, R8 ;  /* 0x000000080a0e7228 */ /* 0x000fe20000000000 */
[----:B------:R-:W-:-:S03]  /*2320*/  IADD3 R20, PT, PT, R19, -0x1, RZ ;  /* 0xffffffff13147810 */ /* 0x000fc60007ffe0ff */
[----:B------:R-:W-:Y:S01]  /*2330*/  VIADD R21, R18, 0xffffffff ;  /* 0xffffffff12157836 */ /* 0x000fe20000000000 */
[----:B------:R-:W-:-:S03]  /*2340*/  ISETP.GT.U32.AND P0, PT, R20, 0x7feffffe, PT ;  /* 0x7feffffe1400780c */ /* 0x000fc60003f04070 */
[----:B------:R-:W-:Y:S01]  /*2350*/  DFMA R16, R14, -R2, R8 ;  /* 0x800000020e10722b */ /* 0x000fe20000000008 */
[----:B------:R-:W-:-:S07]  /*2360*/  ISETP.GT.U32.OR P0, PT, R21, 0x7feffffe, P0 ;  /* 0x7feffffe1500780c */ /* 0x000fce0000704470 */
[----:B------:R-:W-:-:S06]  /*2370*/  DFMA R10, R10, R16, R14 ;  /* 0x000000100a0a722b */ /* 0x000fcc000000000e */
[----:B------:R-:W-:Y:S05]  /*2380*/  @P0 BRA `(.L_x_22) ;  /* 0x00000000006c0947 */ /* 0x000fea0003800000 */
[----:B------:R-:W-:-:S04]  /*2390*/  LOP3.LUT R7, R5, 0x7ff00000, RZ, 0xc0, !PT ;  /* 0x7ff0000005077812 */ /* 0x000fc800078ec0ff */
[CC--:B------:R-:W-:Y:S02]  /*23a0*/  VIADDMNMX R6, R12.reuse, -R7.reuse, 0xb9600000, !PT ;  /* 0xb96000000c067446 */ /* 0x0c0fe40007800907 */
[----:B------:R-:W-:Y:S02]  /*23b0*/  ISETP.GE.U32.AND P0, PT, R12, R7, PT ;  /* 0x000000070c00720c */ /* 0x000fe40003f06070 */
[----:B------:R-:W-:Y:S02]  /*23c0*/  VIMNMX R6, PT, PT, R6, 0x46a00000, PT ;  /* 0x46a0000006067848 */ /* 0x000fe40003fe0100 */
[----:B------:R-:W-:-:S04]  /*23d0*/  SEL R13, R13, 0x63400000, !P0 ;  /* 0x634000000d0d7807 */ /* 0x000fc80004000000 */
[----:B------:R-:W-:Y:S02]  /*23e0*/  IADD3 R14, PT, PT, -R13, R6, RZ ;  /* 0x000000060d0e7210 */ /* 0x000fe40007ffe1ff */
[----:B------:R-:W-:-:S03]  /*23f0*/  MOV R6, RZ ;  /* 0x000000ff00067202 */ /* 0x000fc60000000f00 */
[----:B------:R-:W-:-:S06]  /*2400*/  VIADD R7, R14, 0x7fe00000 ;  /* 0x7fe000000e077836 */ /* 0x000fcc0000000000 */
[----:B------:R-:W-:-:S10]  /*2410*/  DMUL R12, R10, R6 ;  /* 0x000000060a0c7228 */ /* 0x000fd40000000000 */
[----:B------:R-:W-:-:S13]  /*2420*/  FSETP.GTU.AND P0, PT, |R13|, 1.469367938527859385e-39, PT ;  /* 0x001000000d00780b */ /* 0x000fda0003f0c200 */
[----:B------:R-:W-:Y:S05]  /*2430*/  @P0 BRA `(.L_x_23) ;  /* 0x0000000000940947 */ /* 0x000fea0003800000 */
[----:B------:R-:W-:Y:S01]  /*2440*/  DFMA R2, R10, -R2, R8 ;  /* 0x800000020a02722b */ /* 0x000fe20000000008 */
[----:B------:R-:W-:-:S09]  /*2450*/  IMAD.MOV.U32 R6, RZ, RZ, RZ ;  /* 0x000000ffff067224 */ /* 0x000fd200078e00ff */
[C---:B------:R-:W-:Y:S02]  /*2460*/  FSETP.NEU.AND P0, PT, R3.reuse, RZ, PT ;  /* 0x000000ff0300720b */ /* 0x040fe40003f0d000 */
[----:B------:R-:W-:-:S04]  /*2470*/  LOP3.LUT R5, R3, 0x80000000, R5, 0x48, !PT ;  /* 0x8000000003057812 */ /* 0x000fc800078e4805 */
[----:B------:R-:W-:-:S07]  /*2480*/  LOP3.LUT R7, R5, R7, RZ, 0xfc, !PT ;  /* 0x0000000705077212 */ /* 0x000fce00078efcff */
[----:B------:R-:W-:Y:S05]  /*2490*/  @!P0 BRA `(.L_x_23) ;  /* 0x00000000007c8947 */ /* 0x000fea0003800000 */
[----:B------:R-:W-:Y:S01]  /*24a0*/  IADD3 R3, PT, PT, -R14, RZ, RZ ;  /* 0x000000ff0e037210 */ /* 0x000fe20007ffe1ff */
[----:B------:R-:W-:Y:S01]  /*24b0*/  IMAD.MOV.U32 R2, RZ, RZ, RZ ;  /* 0x000000ffff027224 */ /* 0x000fe200078e00ff */
[----:B------:R-:W-:-:S05]  /*24c0*/  DMUL.RP R6, R10, R6 ;  /* 0x000000060a067228 */ /* 0x000fca0000008000 */
[----:B------:R-:W-:-:S05]  /*24d0*/  DFMA R2, R12, -R2, R10 ;  /* 0x800000020c02722b */ /* 0x000fca000000000a */
[----:B------:R-:W-:Y:S02]  /*24e0*/  LOP3.LUT R5, R7, R5, RZ, 0x3c, !PT ;  /* 0x0000000507057212 */ /* 0x000fe400078e3cff */
[----:B------:R-:W-:-:S04]  /*24f0*/  IADD3 R2, PT, PT, -R14, -0x43300000, RZ ;  /* 0xbcd000000e027810 */ /* 0x000fc80007ffe1ff */
[----:B------:R-:W-:-:S04]  /*2500*/  FSETP.NEU.AND P0, PT, |R3|, R2, PT ;  /* 0x000000020300720b */ /* 0x000fc80003f0d200 */
[----:B------:R-:W-:Y:S02]  /*2510*/  FSEL R12, R6, R12, !P0 ;  /* 0x0000000c060c7208 */ /* 0x000fe40004000000 */
[----:B------:R-:W-:Y:S01]  /*2520*/  FSEL R13, R5, R13, !P0 ;  /* 0x0000000d050d7208 */ /* 0x000fe20004000000 */
[----:B------:R-:W-:Y:S06]  /*2530*/  BRA `(.L_x_23) ;  /* 0x0000000000547947 */ /* 0x000fec0003800000 */
.L_x_22:
[----:B------:R-:W-:-:S14]  /*2540*/  DSETP.NAN.AND P0, PT, R6, R6, PT ;  /* 0x000000060600722a */ /* 0x000fdc0003f08000 */
[----:B------:R-:W-:Y:S05]  /*2550*/  @P0 BRA `(.L_x_24) ;  /* 0x0000000000440947 */ /* 0x000fea0003800000 */
[----:B------:R-:W-:-:S14]  /*2560*/  DSETP.NAN.AND P0, PT, R4, R4, PT ;  /* 0x000000040400722a */ /* 0x000fdc0003f08000 */
[----:B------:R-:W-:Y:S05]  /*2570*/  @P0 BRA `(.L_x_25) ;  /* 0x0000000000300947 */ /* 0x000fea0003800000 */
[----:B------:R-:W-:Y:S01]  /*2580*/  ISETP.NE.AND P0, PT, R19, R18, PT ;  /* 0x000000121300720c */ /* 0x000fe20003f05270 */
[----:B------:R-:W-:Y:S01]  /*2590*/  IMAD.MOV.U32 R13, RZ, RZ, -0x80000 ;  /* 0xfff80000ff0d7424 */ /* 0x000fe200078e00ff */
[----:B------:R-:W-:-:S11]  /*25a0*/  MOV R12, 0x0 ;  /* 0x00000000000c7802 */ /* 0x000fd60000000f00 */
[----:B------:R-:W-:Y:S05]  /*25b0*/  @!P0 BRA `(.L_x_23) ;  /* 0x0000000000348947 */ /* 0x000fea0003800000 */
[----:B------:R-:W-:Y:S02]  /*25c0*/  ISETP.NE.AND P0, PT, R19, 0x7ff00000, PT ;  /* 0x7ff000001300780c */ /* 0x000fe40003f05270 */
[----:B------:R-:W-:Y:S02]  /*25d0*/  LOP3.LUT R13, R7, 0x80000000, R5, 0x48, !PT ;  /* 0x80000000070d7812 */ /* 0x000fe400078e4805 */
[----:B------:R-:W-:-:S13]  /*25e0*/  ISETP.EQ.OR P0, PT, R18, RZ, !P0 ;  /* 0x000000ff1200720c */ /* 0x000fda0004702670 */
[----:B------:R-:W-:Y:S02]  /*25f0*/  @P0 LOP3.LUT R2, R13, 0x7ff00000, RZ, 0xfc, !PT ;  /* 0x7ff000000d020812 */ /* 0x000fe400078efcff */
[----:B------:R-:W-:Y:S01]  /*2600*/  @!P0 MOV R12, RZ ;  /* 0x000000ff000c8202 */ /* 0x000fe20000000f00 */
[----:B------:R-:W-:Y:S01]  /*2610*/  @P0 IMAD.MOV.U32 R12, RZ, RZ, RZ ;  /* 0x000000ffff0c0224 */ /* 0x000fe200078e00ff */
[----:B------:R-:W-:Y:S01]  /*2620*/  @P0 MOV R13, R2 ;  /* 0x00000002000d0202 */ /* 0x000fe20000000f00 */
[----:B------:R-:W-:Y:S06]  /*2630*/  BRA `(.L_x_23) ;  /* 0x0000000000147947 */ /* 0x000fec0003800000 */
.L_x_25:
[----:B------:R-:W-:Y:S01]  /*2640*/  LOP3.LUT R13, R5, 0x80000, RZ, 0xfc, !PT ;  /* 0x00080000050d7812 */ /* 0x000fe200078efcff */
[----:B------:R-:W-:Y:S01]  /*2650*/  IMAD.MOV.U32 R12, RZ, RZ, R4 ;  /* 0x000000ffff0c7224 */ /* 0x000fe200078e0004 */
[----:B------:R-:W-:Y:S06]  /*2660*/  BRA `(.L_x_23) ;  /* 0x0000000000087947 */ /* 0x000fec0003800000 */
.L_x_24:
[----:B------:R-:W-:Y:S02]  /*2670*/  LOP3.LUT R13, R7, 0x80000, RZ, 0xfc, !PT ;  /* 0x00080000070d7812 */ /* 0x000fe400078efcff */
[----:B------:R-:W-:-:S07]  /*2680*/  MOV R12, R6 ;  /* 0x00000006000c7202 */ /* 0x000fce0000000f00 */
.L_x_23:
[----:B------:R-:W-:Y:S01]  /*2690*/  IMAD.MOV.U32 R2, RZ, RZ, R0 ;  /* 0x000000ffff027224 */ /* 0x000fe200078e0000 */
[----:B------:R-:W-:-:S04]  /*26a0*/  MOV R3, 0x0 ;  /* 0x0000000000037802 */ /* 0x000fc80000000f00 */
[----:B------:R-:W-:Y:S05]  /*26b0*/  RET.REL.NODEC R2 `(highpass_many_series_one_param_time_major_f32) ;  /* 0xffffffd802507950 */ /* 0x000fea0003c3ffff */
.L_x_26:
[----:B------:R-:W-:-:S00]  /*26c0*/  BRA `(.L_x_26) ;  /* 0xfffffffc00fc7947 */ /* 0x000fc0000383ffff */
[----:B------:R-:W-:-:S00]  /*26d0*/  NOP ;  /* 0x0000000000007918 */ /* 0x000fc00000000000 */
        /* <DEDUP_REMOVED lines=10> */
.L_x_108:


//--------------------- .text.highpass_batch_f32  --------------------------
	.section	.text.highpass_batch_f32,"ax",@progbits
	.align	128
        .global         highpass_batch_f32
        .type           highpass_batch_f32,@function
        .size           highpass_batch_f32,(.L_x_109 - highpass_batch_f32)
        .other          highpass_batch_f32,@"STO_CUDA_ENTRY STV_DEFAULT"
highpass_batch_f32:
.text.highpass_batch_f32:
[----:B------:R-:W-:Y:S01]  /*0000*/  LDC R1, c[0x0][0x37c] ;  /* 0x0000df00ff017b82 */ /* 0x000fe20000000800 */
[----:B------:R-:W0:Y:S02]  /*0010*/  LDCU.64 UR14, c[0x0][0x398] ;  /* 0x00007300ff0e77ac */ /* 0x000e240008000a00 */
[----:B0-----:R-:W-:-:S04]  /*0020*/  UISETP.LT.AND UP0, UPT, UR14, UR15, UPT ;  /* 0x0000000f0e00728c */ /* 0x001fc8000bf01270 */
[----:B------:R-:W-:-:S04]  /*0030*/  USEL UR4, UR14, UR15, UP0 ;  /* 0x0000000f0e047287 */ /* 0x000fc80008000000 */
[----:B------:R-:W-:-:S06]  /*0040*/  UISETP.GE.AND UP0, UPT, UR4, 0x1, UPT ;  /* 0x000000010400788c */ /* 0x000fcc000bf06270 */
[----:B------:R-:W-:-:S13]  /*0050*/  PLOP3.LUT P0, PT, PT, PT, UP0, 0x80, 0x8 ;  /* 0x000000000008781c */ /* 0x000fda0003f0f008 */
[----:B------:R-:W-:Y:S05]  /*0060*/  @!P0 EXIT ;  /* 0x000000000000894d */ /* 0x000fea0003800000 */
[----:B------:R-:W0:Y:S01]  /*0070*/  S2R R3, SR_TID.X ;  /* 0x0000000000037919 */ /* 0x000e220000002100 */
[----:B------:R-:W1:Y:S01]  /*0080*/  LDCU UR7, c[0x0][0x360] ;  /* 0x00006c00ff0777ac */ /* 0x000e620008000800 */
[----:B------:R-:W0:Y:S08]  /*0090*/  S2UR UR4, SR_CTAID.X ;  /* 0x00000000000479c3 */ /* 0x000e300000002500 */
[----:B------:R-:W0:Y:S02]  /*00a0*/  LDC R4, c[0x0][0x360] ;  /* 0x0000d800ff047b82 */ /* 0x000e240000000800 */
[----:B0-----:R-:W-:-:S05]  /*00b0*/  IMAD R4, R4, UR4, R3 ;  /* 0x0000000404047c24 */ /* 0x001fca000f8e0203 */
[----:B------:R-:W-:-:S13]  /*00c0*/  ISETP.GE.AND P0, PT, R4, UR15, PT ;  /* 0x0000000f04007c0c */ /* 0x000fda000bf06270 */
[----:B-1----:R-:W-:Y:S05]  /*00d0*/  @P0 EXIT ;  /* 0x000000000000094d */ /* 0x002fea0003800000 */
[----:B------:R-:W0:Y:S01]  /*00e0*/  LDCU UR6, c[0x0][0x388] ;  /* 0x00007100ff0677ac */ /* 0x000e220008000800 */
[----:B------:R-:W-:Y:S01]  /*00f0*/  LOP3.LUT R3, R3, 0x1f, RZ, 0xc0, !PT ;  /* 0x0000001f03037812 */ /* 0x000fe200078ec0ff */
[----:B------:R-:W1:Y:S01]  /*0100*/  LDCU UR8, c[0x0][0x370] ;  /* 0x00006e00ff0877ac */ /* 0x000e620008000800 */
[----:B------:R-:W2:Y:S01]  /*0110*/  LDCU.64 UR4, c[0x0][0x380] ;  /* 0x00007000ff0477ac */ /* 0x000ea20008000a00 */
[----:B------:R-:W3:Y:S01]  /*0120*/  LDCU.64 UR10, c[0x0][0x358] ;  /* 0x00006b00ff0a77ac */ /* 0x000ee20008000a00 */
[----:B0-----:R-:W-:-:S04]  /*0130*/  UISETP.LT.AND UP0, UPT, URZ, UR6, UPT ;  /* 0x00000006ff00728c */ /* 0x001fc8000bf01270 */
[----:B------:R-:W-:Y:S02]  /*0140*/  USEL UR6, URZ, UR6, !UP0 ;  /* 0x00000006ff067287 */ /* 0x000fe4000c000000 */
[----:B-1----:R-:W-:Y:S02]  /*0150*/  UIMAD UR7, UR7, UR8, URZ ;  /* 0x00000008070772a4 */ /* 0x002fe4000f8e02ff */
[----:B------:R-:W-:-:S04]  /*0160*/  UISETP.LT.U32.AND UP0, UPT, UR6, UR14, UPT ;  /* 0x0000000e0600728c */ /* 0x000fc8000bf01070 */
[----:B------:R-:W-:-:S04]  /*0170*/  USEL UR9, UR6, UR14, UP0 ;  /* 0x0000000e06097287 */ /* 0x000fc80008000000 */
[----:B--2---:R-:W-:Y:S02]  /*0180*/  UIMAD.WIDE.U32 UR4, UR9, 0x4, UR4 ;  /* 0x00000004090478a5 */ /* 0x004fe4000f8e0004 */
[----:B------:R-:W-:Y:S01]  /*0190*/  LOP3.LUT R0, RZ, UR9, RZ, 0x33, !PT ;  /* 0x00000009ff007c12 */ /* 0x000fe2000f8e33ff */
[----:B------:R-:W-:Y:S02]  /*01a0*/  UIADD3 UR8, UPT, UPT, UR9, 0x1, URZ ;  /* 0x0000000109087890 */ /* 0x000fe4000fffe0ff */
[----:B------:R-:W-:Y:S02]  /*01b0*/  ULOP3.LUT UR12, UR9, 0x7, URZ, 0xc0, !UPT ;  /* 0x00000007090c7892 */ /* 0x000fe4000f8ec0ff */
[----:B------:R-:W-:Y:S01]  /*01c0*/  VIADD R0, R0, UR14 ;  /* 0x0000000e00007c36 */ /* 0x000fe20008000000 */
[----:B------:R-:W-:-:S04]  /*01d0*/  UIADD3 UR13, UPT, UPT, -UR9, -0x2, UR14 ;  /* 0xfffffffe090d7890 */ /* 0x000fc8000fffe10e */
[----:B---3--:R-:W-:-:S08]  /*01e0*/  LOP3.LUT R2, R0, 0x3, RZ, 0xc0, !PT ;  /* 0x0000000300027812 */ /* 0x008fd000078ec0ff */
.L_x_53:
[----:B0-2---:R-:W0:Y:S02]  /*01f0*/  LDC.64 R6, c[0x0][0x390] ;  /* 0x0000e400ff067b82 */ /* 0x005e240000000a00 */
[----:B0-----:R-:W-:-:S05]  /*0200*/  IMAD.WIDE R6, R4, 0x4, R6 ;  /* 0x0000000404067825 */ /* 0x001fca00078e0206 */
[----:B---3--:R-:W2:Y:S01]  /*0210*/  LDG.E.CONSTANT R5, desc[UR10][R6.64] ;  /* 0x0000000a06057981 */ /* 0x008ea2000c1e9900 */
[----:B------:R-:W-:Y:S01]  /*0220*/  BSSY.RECONVERGENT B0, `(.L_x_27) ;  /* 0x0000085000007945 */ /* 0x000fe20003800200 */
[----:B------:R-:W-:Y:S02]  /*0230*/  PLOP3.LUT P0, PT, PT, PT, PT, 0x80, 0x8 ;  /* 0x000000000008781c */ /* 0x000fe40003f0f070 */
[----:B--2---:R-:W-:-:S13]  /*0240*/  ISETP.GE.AND P1, PT, R5, 0x1, PT ;  /* 0x000000010500780c */ /* 0x004fda0003f26270 */
[----:B-1--4-:R-:W-:Y:S05]  /*0250*/  @!P1 BRA `(.L_x_28) ;  /* 0x0000000800049947 */ /* 0x012fea0003800000 */
[----:B------:R-:W0:Y:S01]  /*0260*/  I2F.F64.U32 R8, R5 ;  /* 0x0000000500087312 */ /* 0x000e220000201800 */
[----:B------:R-:W-:Y:S01]  /*0270*/  IMAD.MOV.U32 R6, RZ, RZ, 0x1 ;  /* 0x00000001ff067424 */ /* 0x000fe200078e00ff */
[----:B------:R-:W-:Y:S06]  /*0280*/  BSSY.RECONVERGENT B1, `(.L_x_29) ;  /* 0x0000013000017945 */ /* 0x000fec0003800200 */
        /* <DEDUP_REMOVED lines=11> */
[----:B------:R-:W-:Y:S05]  /*0340*/  @P1 BRA `(.L_x_30) ;  /* 0x0000000000181947 */ /* 0x000fea0003800000 */
[----:B------:R-:W-:Y:S01]  /*0350*/  IMAD.MOV.U32 R6, RZ, RZ, RZ ;  /* 0x000000ffff067224 */ /* 0x000fe200078e00ff */
[----:B------:R-:W-:Y:S01]  /*0360*/  MOV R0, 0x390 ;  /* 0x0000039000007802 */ /* 0x000fe20000000f00 */
[----:B------:R-:W-:-:S07]  /*0370*/  IMAD.MOV.U32 R7, RZ, RZ, 0x40000000 ;  /* 0x40000000ff077424 */ /* 0x000fce00078e00ff */
[----:B------:R-:W-:Y:S05]  /*0380*/  CALL.REL.NOINC `($__internal_1_$__cuda_sm20_div_rn_f64_full) ;  /* 0x00000018009c7944 */ /* 0x000fea0003c00000 */
[----:B------:R-:W-:Y:S01]  /*0390*/  IMAD.MOV.U32 R6, RZ, RZ, R14 ;  /* 0x000000ffff067224 */ /* 0x000fe200078e000e */
[----:B------:R-:W-:-:S07]  /*03a0*/  MOV R7, R15 ;  /* 0x0000000f00077202 */ /* 0x000fce0000000f00 */
.L_x_30:
[----:B------:R-:W-:Y:S05]  /*03b0*/  BSYNC.RECONVERGENT B1 ;  /* 0x0000000000017941 */ /* 0x000fea0003800200 */
.L_x_29:
[----:B------:R-:W-:Y:S01]  /*03c0*/  DMUL R8, RZ, R6 ;  /* 0x00000006ff087228 */ /* 0x000fe20000000000 */
[----:B------:R-:W-:Y:S01]  /*03d0*/  IMAD.SHL.U32 R0, R7, 0x2, RZ ;  /* 0x0000000207007824 */ /* 0x000fe200078e00ff */
[----:B------:R-:W-:Y:S01]  /*03e0*/  UMOV UR14, 0x33145c07 ;  /* 0x33145c07000e7882 */ /* 0x000fe20000000000 */
[----:B------:R-:W-:Y:S01]  /*03f0*/  UMOV UR15, 0x3ca1a626 ;  /* 0x3ca1a626000f7882 */ /* 0x000fe20000000000 */
[----:B------:R-:W-:Y:S01]  /*0400*/  IMAD.MOV.U32 R20, RZ, RZ, 0x2cb0d246 ;  /* 0x2cb0d246ff147424 */ /* 0x000fe200078e00ff */
[----:B------:R-:W-:Y:S01]  /*0410*/  MOV R21, 0x3e5ae5f1 ;  /* 0x3e5ae5f100157802 */ /* 0x000fe20000000f00 */
[----:B------:R-:W-:Y:S01]  /*0420*/  IMAD.MOV.U32 R14, RZ, RZ, -0x3e107ad8 ;  /* 0xc1ef8528ff0e7424 */ /* 0x000fe200078e00ff */
[----:B------:R-:W-:Y:S01]  /*0430*/  ISETP.GT.U32.AND P1, PT, R0, -0x79800000, PT ;  /* 0x868000000000780c */ /* 0x000fe20003f24070 */
[----:B------:R-:W-:-:S03]  /*0440*/  IMAD.MOV.U32 R15, RZ, RZ, 0x3e21eea7 ;  /* 0x3e21eea7ff0f7424 */ /* 0x000fc600078e00ff */
[----:B------:R-:W-:Y:S02]  /*0450*/  FSEL R7, R9, R7, P1 ;  /* 0x0000000709077208 */ /* 0x000fe40000800000 */
        /* <DEDUP_REMOVED lines=50> */
[----:B------:R-:W-:Y:S01]  /*0780*/  DFMA R14, R10, R14, 1 ;  /* 0x3ff000000a0e742b */ /* 0x000fe2000000000e */
[----:B------:R-:W0:Y:S05]  /*0790*/  FRND.F64.TRUNC R10, R6 ;  /* 0x00000006000a7313 */ /* 0x000e2a000030d800 */
[----:B------:R-:W-:-:S04]  /*07a0*/  LOP3.LUT R21, R13, 0x80000000, RZ, 0x3c, !PT ;  /* 0x800000000d157812 */ /* 0x000fc800078e3cff */
[----:B------:R-:W-:Y:S02]  /*07b0*/  FSEL R9, R21, R15, !P1 ;  /* 0x0000000f15097208 */ /* 0x000fe40004800000 */
[----:B------:R-:W-:Y:S02]  /*07c0*/  FSEL R8, R12, R14, !P1 ;  /* 0x0000000e0c087208 */ /* 0x000fe40004800000 */
[----:B------:R-:W-:Y:S02]  /*07d0*/  @P2 LOP3.LUT R21, R9, 0x80000000, RZ, 0x3c, !PT ;  /* 0x8000000009152812 */ /* 0x000fe400078e3cff */
[----:B------:R-:W-:Y:S02]  /*07e0*/  FSEL R13, R15, R13, !P1 ;  /* 0x0000000d0f0d7208 */ /* 0x000fe40004800000 */
[----:B------:R-:W-:Y:S01]  /*07f0*/  FSEL R12, R14, R12, !P1 ;  /* 0x0000000c0e0c7208 */ /* 0x000fe20004800000 */
[----:B------:R-:W-:Y:S01]  /*0800*/  @P2 IMAD.MOV.U32 R9, RZ, RZ, R21 ;  /* 0x000000ffff092224 */ /* 0x000fe200078e0015 */
[----:B0-----:R-:W-:-:S02]  /*0810*/  DSETP.NEU.AND P1, PT, R6, R10, PT ;  /* 0x0000000a0600722a */ /* 0x001fc40003f2d000 */
[----:B------:R-:W-:Y:S01]  /*0820*/  DMUL R10, RZ, R6 ;  /* 0x00000006ff0a7228 */ /* 0x000fe20000000000 */
[----:B------:R-:W-:Y:S02]  /*0830*/  @P2 LOP3.LUT R7, R13, 0x80000000, RZ, 0x3c, !PT ;  /* 0x800000000d072812 */ /* 0x000fe400078e3cff */
[----:B------:R-:W-:-:S03]  /*0840*/  DADD R8, RZ, R8 ;  /* 0x00000000ff087229 */ /* 0x000fc60000000008 */
[----:B------:R-:W-:-:S04]  /*0850*/  @P2 IMAD.MOV.U32 R13, RZ, RZ, R7 ;  /* 0x000000ffff0d2224 */ /* 0x000fc800078e0007 */
[----:B------:R-:W-:Y:S01]  /*0860*/  FSEL R12, R10, R12, !P1 ;  /* 0x0000000c0a0c7208 */ /* 0x000fe20004800000 */
[----:B------:R-:W-:Y:S01]  /*0870*/  DSETP.GEU.AND P3, PT, |R8|, UR14, PT ;  /* 0x0000000e08007e2a */ /* 0x000fe2000bf6e200 */
[----:B------:R-:W-:-:S13]  /*0880*/  FSEL R13, R11, R13, !P1 ;  /* 0x0000000d0b0d7208 */ /* 0x000fda0004800000 */
[----:B------:R-:W-:Y:S05]  /*0890*/  @!P3 BRA `(.L_x_28) ;  /* 0x000000000074b947 */ /* 0x000fea0003800000 */
[----:B------:R-:W0:Y:S01]  /*08a0*/  MUFU.RCP64H R7, R9 ;  /* 0x0000000900077308 */ /* 0x000e220000001800 */
[----:B------:R-:W-:Y:S01]  /*08b0*/  MOV R6, 0x1 ;  /* 0x0000000100067802 */ /* 0x000fe20000000f00 */
[----:B------:R-:W-:Y:S01]  /*08c0*/  DADD R14, R12, -1 ;  /* 0xbff000000c0e7429 */ /* 0x000fe20000000000 */
[----:B------:R-:W-:Y:S09]  /*08d0*/  BSSY.RECONVERGENT B1, `(.L_x_31) ;  /* 0x0000013000017945 */ /* 0x000ff20003800200 */
[----:B------:R-:W-:Y:S01]  /*08e0*/  FSETP.GEU.AND P1, PT, |R15|, 6.5827683646048100446e-37, PT ;  /* 0x036000000f00780b */ /* 0x000fe20003f2e200 */
[----:B0-----:R-:W-:-:S08]  /*08f0*/  DFMA R10, -R8, R6, 1 ;  /* 0x3ff00000080a742b */ /* 0x001fd00000000106 */
[----:B------:R-:W-:-:S08]  /*0900*/  DFMA R10, R10, R10, R10 ;  /* 0x0000000a0a0a722b */ /* 0x000fd0000000000a */
[----:B------:R-:W-:-:S08]  /*0910*/  DFMA R10, R6, R10, R6 ;  /* 0x0000000a060a722b */ /* 0x000fd00000000006 */
[----:B------:R-:W-:-:S08]  /*0920*/  DFMA R6, -R8, R10, 1 ;  /* 0x3ff000000806742b */ /* 0x000fd0000000010a */
[----:B------:R-:W-:-:S08]  /*0930*/  DFMA R6, R10, R6, R10 ;  /* 0x000000060a06722b */ /* 0x000fd0000000000a */
[----:B------:R-:W-:-:S08]  /*0940*/  DMUL R10, R14, R6 ;  /* 0x000000060e0a7228 */ /* 0x000fd00000000000 */
        /* <DEDUP_REMOVED lines=8> */
[----:B------:R-:W-:Y:S05]  /*09d0*/  CALL.REL.NOINC `($__internal_1_$__cuda_sm20_div_rn_f64_full) ;  /* 0x0000001400087944 */ /* 0x000fea0003c00000 */
[----:B------:R-:W-:Y:S02]  /*09e0*/  IMAD.MOV.U32 R6, RZ, RZ, R14 ;  /* 0x000000ffff067224 */ /* 0x000fe400078e000e */
[----:B------:R-:W-:-:S07]  /*09f0*/  IMAD.MOV.U32 R7, RZ, RZ, R15 ;  /* 0x000000ffff077224 */ /* 0x000fce00078e000f */
.L_x_32:
[----:B------:R-:W-:Y:S05]  /*0a00*/  BSYNC.RECONVERGENT B1 ;  /* 0x0000000000017941 */ /* 0x000fea0003800200 */
.L_x_31:
[----:B------:R-:W-:Y:S01]  /*0a10*/  DADD R6, R6, 1 ;  /* 0x3ff0000006067429 */ /* 0x000fe20000000000 */
[----:B------:R-:W-:Y:S01]  /*0a20*/  MOV R18, 0x0 ;  /* 0x0000000000127802 */ /* 0x000fe20000000f00 */
[----:B------:R-:W-:Y:S01]  /*0a30*/  IMAD.MOV.U32 R19, RZ, RZ, 0x3ff00000 ;  /* 0x3ff00000ff137424 */ /* 0x000fe200078e00ff */
[----:B------:R-:W-:-:S05]  /*0a40*/  PLOP3.LUT P0, PT, PT, PT, PT, 0x8, 0x80 ;  /* 0x000000000080781c */ /* 0x000fca0003f0e170 */
[C---:B------:R-:W-:Y:S02]  /*0a50*/  DFMA R18, R6.reuse, -0.5, R18 ;  /* 0xbfe000000612782b */ /* 0x040fe40000000012 */
[----:B------:R-:W-:-:S11]  /*0a60*/  DADD R16, -R6, 1 ;  /* 0x3ff0000006107429 */ /* 0x000fd60000000100 */
.L_x_28:
[----:B------:R-:W-:Y:S05]  /*0a70*/  BSYNC.RECONVERGENT B0 ;  /* 0x0000000000007941 */ /* 0x000fea0003800200 */
.L_x_27:
[----:B------:R-:W0:Y:S01]  /*0a80*/  LDC R6, c[0x0][0x398] ;  /* 0x0000e600ff067b82 */ /* 0x000e220000000800 */
[----:B------:R-:W-:Y:S01]  /*0a90*/  BSSY B0, `(.L_x_33) ;  /* 0x00000da000007945 */ /* 0x000fe20003800000 */
[----:B0-----:R-:W-:-:S13]  /*0aa0*/  ISETP.GT.OR P0, PT, R5, R6, P0 ;  /* 0x000000060500720c */ /* 0x001fda0000704670 */
[----:B------:R-:W-:Y:S05]  /*0ab0*/  @P0 BRA `(.L_x_34) ;  /* 0x0000000c005c0947 */ /* 0x000fea0003800000 */
[----:B------:R-:W-:Y:S01]  /*0ac0*/  UISETP.NE.AND UP0, UPT, UR9, URZ, UPT ;  /* 0x000000ff0900728c */ /* 0x000fe2000bf05270 */
[----:B------:R-:W-:-:S08]  /*0ad0*/  IMAD R0, R4, R6, RZ ;  /* 0x0000000604007224 */ /* 0x000fd000078e02ff */
[----:B------:R-:W-:Y:S05]  /*0ae0*/  BRA.U !UP0, `(.L_x_35) ;  /* 0x0000000108ec7547 */ /* 0x000fea000b800000 */
[----:B------:R-:W-:Y:S01]  /*0af0*/  UISETP.GE.U32.AND UP0, UPT, UR9, 0x8, UPT ;  /* 0x000000080900788c */ /* 0x000fe2000bf06070 */
[----:B------:R-:W-:-:S08]  /*0b00*/  IMAD.MOV.U32 R5, RZ, RZ, RZ ;  /* 0x000000ffff057224 */ /* 0x000fd000078e00ff */
[----:B------:R-:W-:Y:S05]  /*0b10*/  BRA.U !UP0, `(.L_x_36) ;  /* 0x0000000108547547 */ /* 0x000fea000b800000 */
[----:B------:R-:W0:Y:S01]  /*0b20*/  LDC.64 R10, c[0x0][0x3a0] ;  /* 0x0000e800ff0a7b82 */ /* 0x000e220000000a00 */
[----:B------:R-:W-:Y:S01]  /*0b30*/  IMAD.U32 R5, RZ, RZ, UR9 ;  /* 0x00000009ff057e24 */ /* 0x000fe2000f8e00ff */
[----:B------:R-:W-:Y:S01]  /*0b40*/  BSSY.RECONVERGENT B1, `(.L_x_36) ;  /* 0x0000012000017945 */ /* 0x000fe20003800200 */
[----:B------:R-:W-:Y:S01]  /*0b50*/  IMAD.MOV.U32 R13, RZ, RZ, R0 ;  /* 0x000000ffff0d7224 */ /* 0x000fe200078e0000 */
[----:B------:R-:W-:Y:S02]  /*0b60*/  MOV R15, 0x7fffffff ;  /* 0x7fffffff000f7802 */ /* 0x000fe40000000f00 */
[----:B------:R-:W-:-:S05]  /*0b70*/  LOP3.LUT R5, R5, 0x7ffffff8, RZ, 0xc0, !PT ;  /* 0x7ffffff805057812 */ /* 0x000fca00078ec0ff */
[----:B------:R-:W-:-:S07]  /*0b80*/  IMAD.MOV R7, RZ, RZ, -R5 ;  /* 0x000000ffff077224 */ /* 0x000fce00078e0a05 */
.L_x_37:
[----:B01----:R-:W-:-:S04]  /*0b90*/  IMAD.WIDE R8, R13, 0x4, R10 ;  /* 0x000000040d087825 */ /* 0x003fc800078e020a */
[----:B------:R-:W-:Y:S01]  /*0ba0*/  VIADD R7, R7, 0x8 ;  /* 0x0000000807077836 */ /* 0x000fe20000000000 */
[----:B------:R1:W-:Y:S01]  /*0bb0*/  STG.E desc[UR10][R8.64], R15 ;  /* 0x0000000f08007986 */ /* 0x0003e2000c10190a */
[----:B------:R-:W-:-:S03]  /*0bc0*/  VIADD R13, R13, 0x8 ;  /* 0x000000080d0d7836 */ /* 0x000fc60000000000 */
[----:B------:R1:W-:Y:S01]  /*0bd0*/  STG.E desc[UR10][R8.64+0x4], R15 ;  /* 0x0000040f08007986 */ /* 0x0003e2000c10190a */
[----:B------:R-:W-:-:S03]  /*0be0*/  ISETP.NE.AND P0, PT, R7, RZ, PT ;  /* 0x000000ff0700720c */ /* 0x000fc60003f05270 */
[----:B------:R1:W-:Y:S04]  /*0bf0*/  STG.E desc[UR10][R8.64+0x8], R15 ;  /* 0x0000080f08007986 */ /* 0x0003e8000c10190a */
[----:B------:R1:W-:Y:S04]  /*0c00*/  STG.E desc[UR10][R8.64+0xc], R15 ;  /* 0x00000c0f08007986 */ /* 0x0003e8000c10190a */
[----:B------:R1:W-:Y:S04]  /*0c10*/  STG.E desc[UR10][R8.64+0x10], R15 ;  /* 0x0000100f08007986 */ /* 0x0003e8000c10190a */
[----:B------:R1:W-:Y:S04]  /*0c20*/  STG.E desc[UR10][R8.64+0x14], R15 ;  /* 0x0000140f08007986 */ /* 0x0003e8000c10190a */
[----:B------:R1:W-:Y:S04]  /*0c30*/  STG.E desc[UR10][R8.64+0x18], R15 ;  /* 0x0000180f08007986 */ /* 0x0003e8000c10190a */
[----:B------:R1:W-:Y:S01]  /*0c40*/  STG.E desc[UR10][R8.64+0x1c], R15 ;  /* 0x00001c0f08007986 */ /* 0x0003e2000c10190a */
[----:B------:R-:W-:Y:S05]  /*0c50*/  @P0 BRA `(.L_x_37) ;  /* 0xfffffffc00cc0947 */ /* 0x000fea000383ffff */
[----:B------:R-:W-:Y:S05]  /*0c60*/  BSYNC.RECONVERGENT B1 ;  /* 0x0000000000017941 */ /* 0x000fea0003800200 */
.L_x_36:
[----:B------:R-:W-:-:S09]  /*0c70*/  UISETP.NE.AND UP0, UPT, UR12, URZ, UPT ;  /* 0x000000ff0c00728c */ /* 0x000fd2000bf05270 */
[----:B------:R-:W-:Y:S05]  /*0c80*/  BRA.U !UP0, `(.L_x_35) ;  /* 0x0000000108847547 */ /* 0x000fea000b800000 */
[----:B------:R-:W-:Y:S02]  /*0c90*/  UIADD3 UR14, UPT, UPT, UR12, -0x1, URZ ;  /* 0xffffffff0c0e7890 */ /* 0x000fe4000fffe0ff */
[----:B------:R-:W-:Y:S02]  /*0ca0*/  ULOP3.LUT UP1, UR15, UR9, 0x3, URZ, 0xc0, !UPT ;  /* 0x00000003090f7892 */ /* 0x000fe4000f82c0ff */
[----:B------:R-:W-:-:S09]  /*0cb0*/  UISETP.GE.U32.AND UP0, UPT, UR14, 0x3, UPT ;  /* 0x000000030e00788c */ /* 0x000fd2000bf06070 */
[----:B------:R-:W-:Y:S05]  /*0cc0*/  BRA.U !UP0, `(.L_x_38) ;  /* 0x0000000108247547 */ /* 0x000fea000b800000 */
[----:B-1----:R-:W0:Y:S01]  /*0cd0*/  LDC.64 R8, c[0x0][0x3a0] ;  /* 0x0000e800ff087b82 */ /* 0x002e220000000a00 */
[----:B------:R-:W-:Y:S01]  /*0ce0*/  IMAD.IADD R7, R0, 0x1, R5 ;  /* 0x0000000100077824 */ /* 0x000fe200078e0205 */
[----:B------:R-:W-:Y:S01]  /*0cf0*/  MOV R11, 0x7fffffff ;  /* 0x7fffffff000b7802 */ /* 0x000fe20000000f00 */
[----:B------:R-:W-:Y:S02]  /*0d00*/  VIADD R5, R5, 0x4 ;  /* 0x0000000405057836 */ /* 0x000fe40000000000 */
[----:B0-----:R-:W-:-:S05]  /*0d10*/  IMAD.WIDE R8, R7, 0x4, R8 ;  /* 0x0000000407087825 */ /* 0x001fca00078e0208 */
[----:B------:R0:W-:Y:S04]  /*0d20*/  STG.E desc[UR10][R8.64], R11 ;  /* 0x0000000b08007986 */ /* 0x0001e8000c10190a */
[----:B------:R0:W-:Y:S04]  /*0d30*/  STG.E desc[UR10][R8.64+0x4], R11 ;  /* 0x0000040b08007986 */ /* 0x0001e8000c10190a */
[----:B------:R0:W-:Y:S04]  /*0d40*/  STG.E desc[UR10][R8.64+0x8], R11 ;  /* 0x0000080b08007986 */ /* 0x0001e8000c10190a */
[----:B------:R0:W-:Y:S02]  /*0d50*/  STG.E desc[UR10][R8.64+0xc], R11 ;  /* 0x00000c0b08007986 */ /* 0x0001e4000c10190a */
.L_x_38:
[----:B------:R-:W-:Y:S05]  /*0d60*/  BRA.U !UP1, `(.L_x_35) ;  /* 0x00000001094c7547 */ /* 0x000fea000b800000 */
[----:B------:R-:W-:-:S04]  /*0d70*/  ULOP3.LUT UR14, UR9, 0x1, URZ, 0xc0, !UPT ;  /* 0x00000001090e7892 */ /* 0x000fc8000f8ec0ff */
[----:B------:R-:W-:-:S06]  /*0d80*/  UISETP.NE.U32.AND UP0, UPT, UR14, 0x1, UPT ;  /* 0x000000010e00788c */ /* 0x000fcc000bf05070 */
[----:B------:R-:W-:-:S05]  /*0d90*/  PLOP3.LUT P0, PT, PT, PT, UP0, 0x80, 0x8 ;  /* 0x000000000008781c */ /* 0x000fca0003f0f008 */
[----:B------:R-:W2:Y:S01]  /*0da0*/  @!UP0 LDCU.64 UR16, c[0x0][0x3a0] ;  /* 0x00007400ff1087ac */ /* 0x000ea20008000a00 */
[----:B------:R-:W-:-:S09]  /*0db0*/  UISETP.NE.AND UP0, UPT, UR15, 0x1, UPT ;  /* 0x000000010f00788c */ /* 0x000fd2000bf05270 */
[----:B------:R-:W-:Y:S05]  /*0dc0*/  BRA.U !UP0, `(.L_x_39) ;  /* 0x00000001081c7547 */ /* 0x000fea000b800000 */
[----:B01----:R-:W0:Y:S01]  /*0dd0*/  LDC.64 R8, c[0x0][0x3a0] ;  /* 0x0000e800ff087b82 */ /* 0x003e220000000a00 */
[----:B------:R-:W-:Y:S02]  /*0de0*/  IMAD.IADD R7, R0, 0x1, R5 ;  /* 0x0000000100077824 */ /* 0x000fe400078e0205 */
[----:B------:R-:W-:Y:S02]  /*0df0*/  IMAD.MOV.U32 R11, RZ, RZ, 0x7fffffff ;  /* 0x7fffffffff0b7424 */ /* 0x000fe400078e00ff */
[----:B------:R-:W-:Y:S02]  /*0e00*/  VIADD R5, R5, 0x2 ;  /* 0x0000000205057836 */ /* 0x000fe40000000000 */
[----:B0-----:R-:W-:-:S05]  /*0e10*/  IMAD.WIDE R8, R7, 0x4, R8 ;  /* 0x0000000407087825 */ /* 0x001fca00078e0208 */
[----:B------:R3:W-:Y:S04]  /*0e20*/  STG.E desc[UR10][R8.64], R11 ;  /* 0x0000000b08007986 */ /* 0x0007e8000c10190a */
[----:B------:R3:W-:Y:S02]  /*0e30*/  STG.E desc[UR10][R8.64+0x4], R11 ;  /* 0x0000040b08007986 */ /* 0x0007e4000c10190a */
.L_x_39:
[----:B0123--:R-:W-:Y:S01]  /*0e40*/  MOV R8, UR16 ;  /* 0x0000001000087c02 */ /* 0x00ffe20008000f00 */
[----:B------:R-:W-:Y:S02]  /*0e50*/  IMAD.U32 R9, RZ, RZ, UR17 ;  /* 0x00000011ff097e24 */ /* 0x000fe4000f8e00ff */
[----:B------:R-:W-:Y:S02]  /*0e60*/  @!P0 IMAD.IADD R5, R0, 0x1, R5 ;  /* 0x0000000100058824 */ /* 0x000fe400078e0205 */
[----:B------:R-:W-:Y:S02]  /*0e70*/  IMAD.MOV.U32 R7, RZ, RZ, 0x7fffffff ;  /* 0x7fffffffff077424 */ /* 0x000fe400078e00ff */
[----:B------:R-:W-:-:S05]  /*0e80*/  @!P0 IMAD.WIDE R8, R5, 0x4, R8 ;  /* 0x0000000405088825 */ /* 0x000fca00078e0208 */
[----:B------:R2:W-:Y:S02]  /*0e90*/  @!P0 STG.E desc[UR10][R8.64], R7 ;  /* 0x0000000708008986 */ /* 0x0005e4000c10190a */
.L_x_35:
[----:B------:R-:W-:-:S13]  /*0ea0*/  ISETP.LE.U32.AND P0, PT, R6, UR6, PT ;  /* 0x0000000606007c0c */ /* 0x000fda000bf03070 */
[----:B------:R-:W-:Y:S05]  /*0eb0*/  @P0 BRA `(.L_x_34) ;  /* 0x00000008005c0947 */ /* 0x000fea0003800000 */
[----:B------:R-:W-:Y:S01]  /*0ec0*/  VOTE.ANY R25, PT, PT ;  /* 0x0000000000197806 */ /* 0x000fe200038e0100 */
[----:B------:R-:W-:Y:S01]  /*0ed0*/  IMAD.MOV.U32 R5, RZ, RZ, RZ ;  /* 0x000000ffff057224 */ /* 0x000fe200078e00ff */
[----:B012---:R-:W-:Y:S01]  /*0ee0*/  MOV R8, UR4 ;  /* 0x0000000400087c02 */ /* 0x007fe20008000f00 */
[----:B------:R-:W-:Y:S01]  /*0ef0*/  IMAD.U32 R9, RZ, RZ, UR5 ;  /* 0x00000005ff097e24 */ /* 0x000fe2000f8e00ff */
[----:B------:R-:W0:Y:S08]  /*0f00*/  BREV R26, R25 ;  /* 0x00000019001a7301 */ /* 0x000e300000000000 */
[----:B0-----:R-:W0:Y:S02]  /*0f10*/  FLO.U32.SH R26, R26 ;  /* 0x0000001a001a7300 */ /* 0x001e2400000e0400 */
[----:B0-----:R-:W-:-:S13]  /*0f20*/  ISETP.NE.AND P0, PT, R3, R26, PT ;  /* 0x0000001a0300720c */ /* 0x001fda0003f05270 */
[----:B------:R0:W5:Y:S01]  /*0f30*/  @!P0 LDG.E.CONSTANT R5, desc[UR10][R8.64] ;  /* 0x0000000a08058981 */ /* 0x000162000c1e9900 */
[----:B------:R-:W1:Y:S08]  /*0f40*/  MATCH.ANY R10, R25 ;  /* 0x00000000190a73a1 */ /* 0x000e7000000e8000 */
[----:B------:R-:W2:Y:S01]  /*0f50*/  REDUX.OR UR14, R25 ;  /* 0x00000000190e73c4 */ /* 0x000ea20000004000 */
[----:B------:R-:W-:Y:S01]  /*0f60*/  VOTEU.ANY UR15, UPT, PT ;  /* 0x00000000000f7886 */ /* 0x000fe200038e0100 */
[----:B------:R-:W-:-:S02]  /*0f70*/  ISETP.LE.U32.AND P1, PT, R6, UR8, PT ;  /* 0x0000000806007c0c */ /* 0x000fc4000bf23070 */
[----:B-1----:R-:W-:-:S13]  /*0f80*/  LOP3.LUT P2, RZ, R25, UR15, R10, 0x40, !PT ;  /* 0x0000000f19ff7c12 */ /* 0x002fda000f84400a */
[----:B0-2---:R-:W-:Y:S05]  /*0f90*/  @!P2 BRA.DIV UR14, `(.L_x_40) ;  /* 0x0000000a0e3ca947 */ /* 0x005fea000b800000 */
[----:B-----5:R0:W1:Y:S02]  /*0fa0*/  SHFL.IDX PT, R5, R5, R26, 0x1f ;  /* 0x00001f1a05057589 */ /* 0x02006400000e0000 */
.L_x_56:
[----:B------:R-:W2:Y:S01]  /*0fb0*/  LDC.64 R14, c[0x0][0x3a0] ;  /* 0x0000e800ff0e7b82 */ /* 0x000ea20000000a00 */
[----:B------:R-:W-:-:S04]  /*0fc0*/  VIADD R7, R0, UR9 ;  /* 0x0000000900077c36 */ /* 0x000fc80008000000 */
[----:B--2---:R-:W-:-:S05]  /*0fd0*/  IMAD.WIDE R14, R7, 0x4, R14 ;  /* 0x00000004070e7825 */ /* 0x004fca00078e020e */
[----:B-1----:R3:W-:Y:S01]  /*0fe0*/  STG.E desc[UR10][R14.64], R5 ;  /* 0x000000050e007986 */ /* 0x0027e2000c10190a */
[----:B------:R-:W-:Y:S05]  /*0ff0*/  @P1 BRA `(.L_x_34) ;  /* 0x00000008000c1947 */ /* 0x000fea0003800000 */
[----:B------:R-:W1:Y:S01]  /*1000*/  F2F.F64.F32 R10, R5 ;  /* 0x00000005000a7310 */ /* 0x000e620000201800 */
[----:B------:R-:W-:Y:S01]  /*1010*/  ISETP.NE.AND P1, PT, R2, RZ, PT ;  /* 0x000000ff0200720c */ /* 0x000fe20003f25270 */
[----:B------:R-:W-:Y:S02]  /*1020*/  IMAD.U32 R7, RZ, RZ, UR8 ;  /* 0x00000008ff077e24 */ /* 0x000fe4000f8e00ff */
[----:B-1----:R-:W-:Y:S01]  /*1030*/  IMAD.MOV.U32 R8, RZ, RZ, R10 ;  /* 0x000000ffff087224 */ /* 0x002fe200078e000a */
[----:B------:R-:W-:-:S09]  /*1040*/  MOV R9, R11 ;  /* 0x0000000b00097202 */ /* 0x000fd20000000f00 */
[----:B------:R-:W-:Y:S05]  /*1050*/  @!P1 BRA `(.L_x_41) ;  /* 0x0000000400189947 */ /* 0x000fea0003800000 */
[----:B------:R-:W-:Y:S01]  /*1060*/  BSSY.RECONVERGENT B1, `(.L_x_42) ;  /* 0x0000006000017945 */ /* 0x000fe20003800200 */
[----:B---3--:R-:W-:-:S03]  /*1070*/  IMAD.MOV.U32 R5, RZ, RZ, RZ ;  /* 0x000000ffff057224 */ /* 0x008fc600078e00ff */
[----:B------:R-:W-:Y:S05]  /*1080*/  @P0 BRA `(.L_x_43) ;  /* 0x00000000000c0947 */ /* 0x000fea0003800000 */
[----:B------:R-:W-:Y:S02]  /*1090*/  IMAD.U32 R6, RZ, RZ, UR4 ;  /* 0x00000004ff067e24 */ /* 0x000fe4000f8e00ff */
[----:B------:R-:W-:-:S05]  /*10a0*/  IMAD.U32 R7, RZ, RZ, UR5 ;  /* 0x00000005ff077e24 */ /* 0x000fca000f8e00ff */
[----:B------:R1:W5:Y:S02]  /*10b0*/  LDG.E.CONSTANT R5, desc[UR10][R6.64+0x4] ;  /* 0x0000040a06057981 */ /* 0x000364000c1e9900 */
.L_x_43:
[----:B------:R-:W-:Y:S05]  /*10c0*/  BSYNC.RECONVERGENT B1 ;  /* 0x0000000000017941 */ /* 0x000fea0003800200 */
.L_x_42:
[----:B-1----:R-:W1:Y:S08]  /*10d0*/  MATCH.ANY R6, R25 ;  /* 0x00000000190673a1 */ /* 0x002e7000000e8000 */
[----:B------:R-:W2:Y:S01]  /*10e0*/  REDUX.OR UR14, R25 ;  /* 0x00000000190e73c4 */ /* 0x000ea20000004000 */
[----:B------:R-:W-:Y:S01]  /*10f0*/  VOTEU.ANY UR15, UPT, PT ;  /* 0x00000000000f7886 */ /* 0x000fe200038e0100 */
[----:B------:R-:W-:Y:S01]  /*1100*/  IMAD.U32 R12, RZ, RZ, UR9 ;  /* 0x00000009ff0c7e24 */ /* 0x000fe2000f8e00ff */
[----:B------:R-:W-:-:S04]  /*1110*/  ISETP.NE.AND P1, PT, R2, 0x1, PT ;  /* 0x000000010200780c */ /* 0x000fc80003f25270 */
[----:B------:R-:W-:Y:S02]  /*1120*/  IADD3 R12, PT, PT, R12, 0x2, RZ ;  /* 0x000000020c0c7810 */ /* 0x000fe40007ffe0ff */
[----:B-1----:R-:W-:-:S13]  /*1130*/  LOP3.LUT P2, RZ, R25, UR15, R6, 0x40, !PT ;  /* 0x0000000f19ff7c12 */ /* 0x002fda000f844006 */
[----:B--2---:R-:W-:Y:S05]  /*1140*/  @!P2 BRA.DIV UR14, `(.L_x_44) ;  /* 0x000000060eeca947 */ /* 0x004fea000b800000 */
[----:B-----5:R1:W2:Y:S02]  /*1150*/  SHFL.IDX PT, R5, R5, R26, 0x1f ;  /* 0x00001f1a05057589 */ /* 0x0202a400000e0000 */
.L_x_59:
[----:B--2---:R-:W2:Y:S02]  /*1160*/  F2F.F64.F32 R8, R5 ;  /* 0x0000000500087310 */ /* 0x004ea40000201800 */
[----:B--2---:R-:W-:-:S08]  /*1170*/  DADD R6, -R10, R8 ;  /* 0x000000000a067229 */ /* 0x004fd00000000108 */
[----:B------:R-:W-:-:S08]  /*1180*/  DMUL R6, R18, R6 ;  /* 0x0000000612067228 */ /* 0x000fd00000000000 */
[----:B------:R-:W-:Y:S01]  /*1190*/  DFMA R10, R16, R10, R6 ;  /* 0x0000000a100a722b */ /* 0x000fe20000000006 */
[----:B------:R-:W-:-:S05]  /*11a0*/  IMAD.MOV.U32 R7, RZ, RZ, R12 ;  /* 0x000000ffff077224 */ /* 0x000fca00078e000c */
[----:B------:R-:W2:Y:S02]  /*11b0*/  F2F.F32.F64 R13, R10 ;  /* 0x0000000a000d7310 */ /* 0x000ea40000301000 */
[----:B--2---:R2:W-:Y:S01]  /*11c0*/  STG.E desc[UR10][R14.64+0x4], R13 ;  /* 0x0000040d0e007986 */ /* 0x0045e2000c10190a */
[----:B------:R-:W-:Y:S05]  /*11d0*/  @!P1 BRA `(.L_x_41) ;  /* 0x0000000000b89947 */ /* 0x000fea0003800000 */
[----:B------:R-:W-:Y:S01]  /*11e0*/  BSSY.RECONVERGENT B1, `(.L_x_45) ;  /* 0x0000006000017945 */ /* 0x000fe20003800200 */
[----:B------:R-:W-:-:S03]  /*11f0*/  IMAD.MOV.U32 R5, RZ, RZ, RZ ;  /* 0x000000ffff057224 */ /* 0x000fc600078e00ff */
[----:B------:R-:W-:Y:S05]  /*1200*/  @P0 BRA `(.L_x_46) ;  /* 0x00000000000c0947 */ /* 0x000fea0003800000 */
[----:B------:R-:W-:Y:S02]  /*1210*/  IMAD.U32 R6, RZ, RZ, UR4 ;  /* 0x00000004ff067e24 */ /* 0x000fe4000f8e00ff */
[----:B------:R-:W-:-:S05]  /*1220*/  IMAD.U32 R7, RZ, RZ, UR5 ;  /* 0x00000005ff077e24 */ /* 0x000fca000f8e00ff */
[----:B------:R3:W5:Y:S02]  /*1230*/  LDG.E.CONSTANT R5, desc[UR10][R6.64+0x8] ;  /* 0x0000080a06057981 */ /* 0x000764000c1e9900 */
.L_x_46:
[----:B------:R-:W-:Y:S05]  /*1240*/  BSYNC.RECONVERGENT B1 ;  /* 0x0000000000017941 */ /* 0x000fea0003800200 */
.L_x_45:
[----:B---3--:R-:W3:Y:S08]  /*1250*/  MATCH.ANY R6, R25 ;  /* 0x00000000190673a1 */ /* 0x008ef000000e8000 */
[----:B------:R-:W4:Y:S01]  /*1260*/  REDUX.OR UR14, R25 ;  /* 0x00000000190e73c4 */ /* 0x000f220000004000 */
[----:B------:R-:W-:Y:S01]  /*1270*/  VOTEU.ANY UR15, UPT, PT ;  /* 0x00000000000f7886 */ /* 0x000fe200038e0100 */
[----:B------:R-:W-:-:S02]  /*1280*/  MOV R7, UR9 ;  /* 0x0000000900077c02 */ /* 0x000fc40008000f00 */
[----:B------:R-:W-:-:S03]  /*1290*/  ISETP.NE.AND P1, PT, R2, 0x2, PT ;  /* 0x000000020200780c */ /* 0x000fc60003f25270 */
[----:B------:R-:W-:Y:S01]  /*12a0*/  VIADD R7, R7, 0x3 ;  /* 0x0000000307077836 */ /* 0x000fe20000000000 */
[----:B---3--:R-:W-:-:S13]  /*12b0*/  LOP3.LUT P2, RZ, R25, UR15, R6, 0x40, !PT ;  /* 0x0000000f19ff7c12 */ /* 0x008fda000f844006 */
[----:B----4-:R-:W-:Y:S05]  /*12c0*/  @!P2 BRA.DIV UR14, `(.L_x_47) ;  /* 0x000000060ea8a947 */ /* 0x010fea000b800000 */
[----:B-----5:R3:W4:Y:S02]  /*12d0*/  SHFL.IDX PT, R5, R5, R26, 0x1f ;  /* 0x00001f1a05057589 */ /* 0x02072400000e0000 */
.L_x_62:
[----:B--2-4-:R-:W2:Y:S02]  /*12e0*/  F2F.F64.F32 R12, R5 ;  /* 0x00000005000c7310 */ /* 0x014ea40000201800 */
[----:B--2---:R-:W-:-:S08]  /*12f0*/  DADD R8, -R8, R12 ;  /* 0x0000000008087229 */ /* 0x004fd0000000010c */
[----:B------:R-:W-:-:S08]  /*1300*/  DMUL R8, R18, R8 ;  /* 0x0000000812087228 */ /* 0x000fd00000000000 */
[----:B------:R-:W-:Y:S01]  /*1310*/  DFMA R10, R16, R10, R8 ;  /* 0x0000000a100a722b */ /* 0x000fe20000000008 */
[----:B------:R-:W-:Y:S02]  /*1320*/  IMAD.MOV.U32 R8, RZ, RZ, R12 ;  /* 0x000000ffff087224 */ /* 0x000fe400078e000c */
[----:B------:R-:W-:-:S03]  /*1330*/  IMAD.MOV.U32 R9, RZ, RZ, R13 ;  /* 0x000000ffff097224 */ /* 0x000fc600078e000d */
[----:B------:R-:W2:Y:S02]  /*1340*/  F2F.F32.F64 R21, R10 ;  /* 0x0000000a00157310 */ /* 0x000ea40000301000 */
[----:B--2---:R4:W-:Y:S01]  /*1350*/  STG.E desc[UR10][R14.64+0x8], R21 ;  /* 0x000008150e007986 */ /* 0x0049e2000c10190a */
[----:B------:R-:W-:Y:S05]  /*1360*/  @!P1 BRA `(.L_x_41) ;  /* 0x0000000000549947 */ /* 0x000fea0003800000 */
[----:B------:R-:W-:Y:S01]  /*1370*/  BSSY.RECONVERGENT B1, `(.L_x_48) ;  /* 0x0000006000017945 */ /* 0x000fe20003800200 */
[----:B------:R-:W-:-:S03]  /*1380*/  IMAD.MOV.U32 R5, RZ, RZ, RZ ;  /* 0x000000ffff057224 */ /* 0x000fc600078e00ff */
[----:B------:R-:W-:Y:S05]  /*1390*/  @P0 BRA `(.L_x_49) ;  /* 0x00000000000c0947 */ /* 0x000fea0003800000 */
[----:B------:R-:W-:Y:S01]  /*13a0*/  MOV R6, UR4 ;  /* 0x0000000400067c02 */ /* 0x000fe20008000f00 */
[----:B------:R-:W-:-:S05]  /*13b0*/  IMAD.U32 R7, RZ, RZ, UR5 ;  /* 0x00000005ff077e24 */ /* 0x000fca000f8e00ff */
[----:B------:R2:W5:Y:S02]  /*13c0*/  LDG.E.CONSTANT R5, desc[UR10][R6.64+0xc] ;  /* 0x00000c0a06057981 */ /* 0x000564000c1e9900 */
.L_x_49:
[----:B------:R-:W-:Y:S05]  /*13d0*/  BSYNC.RECONVERGENT B1 ;  /* 0x0000000000017941 */ /* 0x000fea0003800200 */
.L_x_48:
[----:B--2---:R-:W2:Y:S08]  /*13e0*/  MATCH.ANY R6, R25 ;  /* 0x00000000190673a1 */ /* 0x004eb000000e8000 */
[----:B------:R-:W0:Y:S01]  /*13f0*/  REDUX.OR UR14, R25 ;  /* 0x00000000190e73c4 */ /* 0x000e220000004000 */
[----:B------:R-:W-:Y:S01]  /*1400*/  VOTEU.ANY UR15, UPT, PT ;  /* 0x00000000000f7886 */ /* 0x000fe200038e0100 */
[----:B------:R-:W-:-:S04]  /*1410*/  IMAD.U32 R7, RZ, RZ, UR9 ;  /* 0x00000009ff077e24 */ /* 0x000fc8000f8e00ff */
[----:B------:R-:W-:Y:S01]  /*1420*/  VIADD R7, R7, 0x4 ;  /* 0x0000000407077836 */ /* 0x000fe20000000000 */
[----:B--2---:R-:W-:-:S13]  /*1430*/  LOP3.LUT P1, RZ, R25, UR15, R6, 0x40, !PT ;  /* 0x0000000f19ff7c12 */ /* 0x004fda000f824006 */
[----:B0-----:R-:W-:Y:S05]  /*1440*/  @!P1 BRA.DIV UR14, `(.L_x_50) ;  /* 0x000000060e649947 */ /* 0x001fea000b800000 */
[----:B-----5:R0:W2:Y:S02]  /*1450*/  SHFL.IDX PT, R5, R5, R26, 0x1f ;  /* 0x00001f1a05057589 */ /* 0x0200a400000e0000 */
.L_x_65:
[----:B--2---:R-:W2:Y:S02]  /*1460*/  F2F.F64.F32 R8, R5 ;  /* 0x0000000500087310 */ /* 0x004ea40000201800 */
[----:B--2---:R-:W-:-:S08]  /*1470*/  DADD R12, -R12, R8 ;  /* 0x000000000c0c7229 */ /* 0x004fd00000000108 */
[----:B------:R-:W-:-:S08]  /*1480*/  DMUL R12, R18, R12 ;  /* 0x0000000c120c7228 */ /* 0x000fd00000000000 */
[----:B------:R-:W-:-:S06]  /*1490*/  DFMA R10, R16, R10, R12 ;  /* 0x0000000a100a722b */ /* 0x000fcc000000000c */
[----:B------:R-:W2:Y:S02]  /*14a0*/  F2F.F32.F64 R13, R10 ;  /* 0x0000000a000d7310 */ /* 0x000ea40000301000 */
[----:B--2---:R2:W-:Y:S03]  /*14b0*/  STG.E desc[UR10][R14.64+0xc], R13 ;  /* 0x00000c0d0e007986 */ /* 0x0045e6000c10190a */
.L_x_41:
[----:B--234-:R-:W4:Y:S01]  /*14c0*/  LDC.64 R14, c[0x0][0x3a0] ;  /* 0x0000e800ff0e7b82 */ /* 0x01cf220000000a00 */
[----:B------:R-:W-:-:S07]  /*14d0*/  UISETP.GE.U32.AND UP0, UPT, UR13, 0x3, UPT ;  /* 0x000000030d00788c */ /* 0x000fce000bf06070 */
[----:B------:R-:W2:Y:S02]  /*14e0*/  LDC.64 R12, c[0x0][0x380] ;  /* 0x0000e000ff0c7b82 */ /* 0x000ea40000000a00 */
[----:B------:R-:W-:Y:S05]  /*14f0*/  BRA.U !UP0, `(.L_x_34) ;  /* 0x0000000108cc7547 */ /* 0x000fea000b800000 */
.L_x_52:
[----:B------:R-:W-:Y:S02]  /*1500*/  IMAD.MOV.U32 R27, RZ, RZ, RZ ;  /* 0x000000ffff1b7224 */ /* 0x000fe400078e00ff */
[----:B0-2---:R-:W-:-:S05]  /*1510*/  IMAD.WIDE.U32 R20, R7, 0x4, R12 ;  /* 0x0000000407147825 */ /* 0x005fca00078e000c */
[----:B------:R2:W5:Y:S01]  /*1520*/  @!P0 LDG.E.CONSTANT R27, desc[UR10][R20.64] ;  /* 0x0000000a141b8981 */ /* 0x000562000c1e9900 */
[----:B------:R-:W3:Y:S08]  /*1530*/  MATCH.ANY R6, R25 ;  /* 0x00000000190673a1 */ /* 0x000ef000000e8000 */
[----:B------:R-:W0:Y:S01]  /*1540*/  REDUX.OR UR14, R25 ;  /* 0x00000000190e73c4 */ /* 0x000e220000004000 */
[----:B------:R-:W-:-:S02]  /*1550*/  VOTEU.ANY UR15, UPT, PT ;  /* 0x00000000000f7886 */ /* 0x000fc400038e0100 */
[----:B---3--:R-:W-:-:S13]  /*1560*/  LOP3.LUT P1, RZ, R25, UR15, R6, 0x40, !PT ;  /* 0x0000000f19ff7c12 */ /* 0x008fda000f824006 */
[----:B0-2---:R-:W-:Y:S05]  /*1570*/  @!P1 BRA.DIV UR14, `(.L_x_51) ;  /* 0x000000060e349947 */ /* 0x005fea000b800000 */
[----:B------:R-:W2:Y:S04]  /*1580*/  @!P0 LDG.E.CONSTANT R6, desc[UR10][R20.64+0x4] ;  /* 0x0000040a14068981 */ /* 0x000ea8000c1e9900 */
[----:B------:R-:W3:Y:S04]  /*1590*/  @!P0 LDG.E.CONSTANT R5, desc[UR10][R20.64+0x8] ;  /* 0x0000080a14058981 */ /* 0x000ee8000c1e9900 */
[----:B------:R0:W4:Y:S01]  /*15a0*/  @!P0 LDG.E.CONSTANT R24, desc[UR10][R20.64+0xc] ;  /* 0x00000c0a14188981 */ /* 0x000122000c1e9900 */
[----:B------:R-:W-:Y:S01]  /*15b0*/  MOV R28, RZ ;  /* 0x000000ff001c7202 */ /* 0x000fe20000000f00 */
[----:B------:R-:W-:-:S02]  /*15c0*/  IMAD.IADD R29, R0, 0x1, R7 ;  /* 0x00000001001d7824 */ /* 0x000fc400078e0207 */
[----:B-----5:R-:W1:Y:S02]  /*15d0*/  SHFL.IDX PT, R22, R27, R26, 0x1f ;  /* 0x00001f1a1b167589 */ /* 0x020e6400000e0000 */
[----:B-1----:R-:W1:Y:S02]  /*15e0*/  F2F.F64.F32 R22, R22 ;  /* 0x0000001600167310 */ /* 0x002e640000201800 */
[----:B-1----:R-:W-:-:S08]  /*15f0*/  DADD R8, R22, -R8 ;  /* 0x0000000016087229 */ /* 0x002fd00000000808 */
[----:B------:R-:W-:-:S08]  /*1600*/  DMUL R8, R18, R8 ;  /* 0x0000000812087228 */ /* 0x000fd00000000000 */
[----:B------:R-:W-:-:S06]  /*1610*/  DFMA R10, R16, R10, R8 ;  /* 0x0000000a100a722b */ /* 0x000fcc0000000008 */
[----:B------:R-:W1:Y:S01]  /*1620*/  F2F.F32.F64 R27, R10 ;  /* 0x0000000a001b7310 */ /* 0x000e620000301000 */
[----:B--2---:R-:W-:Y:S02]  /*1630*/  @!P0 IMAD.MOV.U32 R28, RZ, RZ, R6 ;  /* 0x000000ffff1c8224 */ /* 0x004fe400078e0006 */
[----:B------:R-:W-:Y:S02]  /*1640*/  IMAD.MOV.U32 R6, RZ, RZ, RZ ;  /* 0x000000ffff067224 */ /* 0x000fe400078e00ff */
[----:B---3--:R-:W-:Y:S02]  /*1650*/  @!P0 IMAD.MOV.U32 R6, RZ, RZ, R5 ;  /* 0x000000ffff068224 */ /* 0x008fe400078e0005 */
[----:B------:R-:W2:Y:S04]  /*1660*/  SHFL.IDX PT, R28, R28, R26, 0x1f ;  /* 0x00001f1a1c1c7589 */ /* 0x000ea800000e0000 */
[----:B------:R-:W0:Y:S01]  /*1670*/  SHFL.IDX PT, R5, R6, R26, 0x1f ;  /* 0x00001f1a06057589 */ /* 0x000e2200000e0000 */
[----:B--2---:R4:W2:Y:S08]  /*1680*/  F2F.F64.F32 R8, R28 ;  /* 0x0000001c00087310 */ /* 0x0048b00000201800 */
[----:B0-----:R0:W3:Y:S01]  /*1690*/  F2F.F64.F32 R20, R5 ;  /* 0x0000000500147310 */ /* 0x0010e20000201800 */
[----:B----4-:R-:W-:-:S05]  /*16a0*/  IMAD.WIDE R28, R29, 0x4, R14 ;  /* 0x000000041d1c7825 */ /* 0x010fca00078e020e */
[----:B-1----:R1:W-:Y:S01]  /*16b0*/  STG.E desc[UR10][R28.64], R27 ;  /* 0x0000001b1c007986 */ /* 0x0023e2000c10190a */
[----:B--2---:R-:W-:Y:S01]  /*16c0*/  DADD R22, -R22, R8 ;  /* 0x0000000016167229 */ /* 0x004fe20000000108 */
[----:B0-----:R-:W-:Y:S01]  /*16d0*/  MOV R5, RZ ;  /* 0x000000ff00057202 */ /* 0x001fe20000000f00 */
[----:B------:R-:W-:-:S06]  /*16e0*/  @!P0 IMAD.MOV.U32 R5, RZ, RZ, R24 ;  /* 0x000000ffff058224 */ /* 0x000fcc00078e0018 */
[----:B------:R-:W-:Y:S01]  /*16f0*/  DMUL R22, R18, R22 ;  /* 0x0000001612167228 */ /* 0x000fe20000000000 */
[----:B------:R1:W0:Y:S01]  /*1700*/  SHFL.IDX PT, R5, R5, R26, 0x1f ;  /* 0x00001f1a05057589 */ /* 0x00022200000e0000 */
[----:B---3--:R-:W-:-:S06]  /*1710*/  DADD R8, -R8, R20 ;  /* 0x0000000008087229 */ /* 0x008fcc0000000114 */
[----:B------:R-:W-:Y:S02]  /*1720*/  DFMA R22, R16, R10, R22 ;  /* 0x0000000a1016722b */ /* 0x000fe40000000016 */
[----:B------:R-:W-:-:S04]  /*1730*/  DMUL R8, R18, R8 ;  /* 0x0000000812087228 */ /* 0x000fc80000000000 */
[----:B------:R-:W2:Y:S04]  /*1740*/  F2F.F32.F64 R6, R22 ;  /* 0x0000001600067310 */ /* 0x000ea80000301000 */
[----:B------:R-:W-:-:S06]  /*1750*/  DFMA R10, R16, R22, R8 ;  /* 0x00000016100a722b */ /* 0x000fcc0000000008 */
[----:B------:R-:W3:Y:S01]  /*1760*/  F2F.F32.F64 R9, R10 ;  /* 0x0000000a00097310 */ /* 0x000ee20000301000 */
[----:B--2---:R1:W-:Y:S04]  /*1770*/  STG.E desc[UR10][R28.64+0x4], R6 ;  /* 0x000004061c007986 */ /* 0x0043e8000c10190a */
[----:B0--3--:R1:W-:Y:S02]  /*1780*/  STG.E desc[UR10][R28.64+0x8], R9 ;  /* 0x000008091c007986 */ /* 0x0093e4000c10190a */
.L_x_74:
[----:B-1----:R-:W0:Y:S01]  /*1790*/  F2F.F64.F32 R8, R5 ;  /* 0x0000000500087310 */ /* 0x002e220000201800 */
[----:B------:R-:W1:Y:S01]  /*17a0*/  LDCU UR14, c[0x0][0x398] ;  /* 0x00007300ff0e77ac */ /* 0x000e620008000800 */
[----:B------:R-:W-:Y:S01]  /*17b0*/  VIADD R7, R7, 0x4 ;  /* 0x0000000407077836 */ /* 0x000fe20000000000 */
[----:B0-----:R-:W-:-:S04]  /*17c0*/  DADD R20, -R20, R8 ;  /* 0x0000000014147229 */ /* 0x001fc80000000108 */
[----:B-1----:R-:W-:-:S04]  /*17d0*/  ISETP.NE.AND P1, PT, R7, UR14, PT ;  /* 0x0000000e07007c0c */ /* 0x002fc8000bf25270 */
[----:B------:R-:W-:-:S08]  /*17e0*/  DMUL R20, R18, R20 ;  /* 0x0000001412147228 */ /* 0x000fd00000000000 */
[----:B------:R-:W-:-:S06]  /*17f0*/  DFMA R10, R16, R10, R20 ;  /* 0x0000000a100a722b */ /* 0x000fcc0000000014 */
[----:B------:R-:W0:Y:S02]  /*1800*/  F2F.F32.F64 R21, R10 ;  /* 0x0000000a00157310 */ /* 0x000e240000301000 */
[----:B0-----:R0:W-:Y:S01]  /*1810*/  STG.E desc[UR10][R28.64+0xc], R21 ;  /* 0x00000c151c007986 */ /* 0x0011e2000c10190a */
[----:B------:R-:W-:Y:S05]  /*1820*/  @P1 BRA `(.L_x_52) ;  /* 0xfffffffc00341947 */ /* 0x000fea000383ffff */
.L_x_34:
[----:B------:R-:W-:Y:S05]  /*1830*/  BSYNC B0 ;  /* 0x0000000000007941 */ /* 0x000fea0003800000 */
.L_x_33:
[----:B------:R-:W5:Y:S01]  /*1840*/  LDCU UR14, c[0x0][0x39c] ;  /* 0x00007380ff0e77ac */ /* 0x000f620008000800 */
[----:B------:R-:W-:-:S05]  /*1850*/  VIADD R4, R4, UR7 ;  /* 0x0000000704047c36 */ /* 0x000fca0008000000 */
[----:B-----5:R-:W-:-:S13]  /*1860*/  ISETP.GE.AND P0, PT, R4, UR14, PT ;  /* 0x0000000e04007c0c */ /* 0x020fda000bf06270 */
[----:B------:R-:W-:Y:S05]  /*1870*/  @!P0 BRA `(.L_x_53) ;  /* 0xffffffe8005c8947 */ /* 0x000fea000383ffff */
[----:B------:R-:W-:Y:S05]  /*1880*/  EXIT ;  /* 0x000000000000794d */ /* 0x000fea0003800000 */
.L_x_40:
[----:B------:R-:W-:Y:S01]  /*1890*/  BSSY B1, `(.L_x_54) ;  /* 0x0000005000017945 */ /* 0x000fe20003800000 */
[----:B------:R-:W-:-:S07]  /*18a0*/  IMAD.MOV.U32 R6, RZ, RZ, 0x1f ;  /* 0x0000001fff067424 */ /* 0x000fce00078e00ff */
[----:B-----5:R-:W-:Y:S05]  /*18b0*/  WARPSYNC.COLLECTIVE R25, `(.L_x_55) ;  /* 0x0000000019087348 */ /* 0x020fea0003c00000 */
[----:B-----5:R0:W1:Y:S02]  /*18c0*/  SHFL.IDX P2, R5, R5, R26, R6 ;  /* 0x0000001a05057389 */ /* 0x0200640000040006 */
[----:B01----:R-:W-:Y:S05]  /*18d0*/  ENDCOLLECTIVE ;  /* 0x000000000000791b */ /* 0x003fea0003800000 */
.L_x_55:
[----:B------:R-:W-:Y:S05]  /*18e0*/  BSYNC B1 ;  /* 0x0000000000017941 */ /* 0x000fea0003800000 */
.L_x_54:
[----:B------:R-:W-:Y:S05]  /*18f0*/  BRA `(.L_x_56) ;  /* 0xfffffff400ac7947 */ /* 0x000fea000383ffff */
.L_x_44:
[----:B------:R-:W-:Y:S01]  /*1900*/  BSSY B1, `(.L_x_57) ;  /* 0x0000005000017945 */ /* 0x000fe20003800000 */
[----:B------:R-:W-:-:S07]  /*1910*/  MOV R6, 0x1f ;  /* 0x0000001f00067802 */ /* 0x000fce0000000f00 */
[----:B0----5:R-:W-:Y:S05]  /*1920*/  WARPSYNC.COLLECTIVE R25, `(.L_x_58) ;  /* 0x0000000019087348 */ /* 0x021fea0003c00000 */
[----:B-----5:R1:W2:Y:S02]  /*1930*/  SHFL.IDX P2, R5, R5, R26, R6 ;  /* 0x0000001a05057389 */ /* 0x0202a40000040006 */
[----:B012---:R-:W-:Y:S05]  /*1940*/  ENDCOLLECTIVE ;  /* 0x000000000000791b */ /* 0x007fea0003800000 */
.L_x_58:
[----:B------:R-:W-:Y:S05]  /*1950*/  BSYNC B1 ;  /* 0x0000000000017941 */ /* 0x000fea0003800000 */
.L_x_57:
[----:B------:R-:W-:Y:S05]  /*1960*/  BRA `(.L_x_59) ;  /* 0xfffffff400fc7947 */ /* 0x000fea000383ffff */
.L_x_47:
[----:B------:R-:W-:Y:S01]  /*1970*/  BSSY B1, `(.L_x_60) ;  /* 0x0000005000017945 */ /* 0x000fe20003800000 */
[----:B------:R-:W-:-:S07]  /*1980*/  IMAD.MOV.U32 R6, RZ, RZ, 0x1f ;  /* 0x0000001fff067424 */ /* 0x000fce00078e00ff */
[----:B012--5:R-:W-:Y:S05]  /*1990*/  WARPSYNC.COLLECTIVE R25, `(.L_x_61) ;  /* 0x0000000019087348 */ /* 0x027fea0003c00000 */
[----:B-----5:R3:W4:Y:S02]  /*19a0*/  SHFL.IDX P2, R5, R5, R26, R6 ;  /* 0x0000001a05057389 */ /* 0x0207240000040006 */
[----:B01234-:R-:W-:Y:S05]  /*19b0*/  ENDCOLLECTIVE ;  /* 0x000000000000791b */ /* 0x01ffea0003800000 */
.L_x_61:
[----:B------:R-:W-:Y:S05]  /*19c0*/  BSYNC B1 ;  /* 0x0000000000017941 */ /* 0x000fea0003800000 */
.L_x_60:
[----:B------:R-:W-:Y:S05]  /*19d0*/  BRA `(.L_x_62) ;  /* 0xfffffff800407947 */ /* 0x000fea000383ffff */
.L_x_50:
[----:B------:R-:W-:Y:S01]  /*19e0*/  BSSY B1, `(.L_x_63) ;  /* 0x0000005000017945 */ /* 0x000fe20003800000 */
[----:B------:R-:W-:-:S07]  /*19f0*/  IMAD.MOV.U32 R6, RZ, RZ, 0x1f ;  /* 0x0000001fff067424 */ /* 0x000fce00078e00ff */
[----:B-1-345:R-:W-:Y:S05]  /*1a00*/  WARPSYNC.COLLECTIVE R25, `(.L_x_64) ;  /* 0x0000000019087348 */ /* 0x03afea0003c00000 */
[----:B-----5:R0:W2:Y:S02]  /*1a10*/  SHFL.IDX P2, R5, R5, R26, R6 ;  /* 0x0000001a05057389 */ /* 0x0200a40000040006 */
[----:B01234-:R-:W-:Y:S05]  /*1a20*/  ENDCOLLECTIVE ;  /* 0x000000000000791b */ /* 0x01ffea0003800000 */
.L_x_64:
[----:B------:R-:W-:Y:S05]  /*1a30*/  BSYNC B1 ;  /* 0x0000000000017941 */ /* 0x000fea0003800000 */
.L_x_63:
[----:B------:R-:W-:Y:S05]  /*1a40*/  BRA `(.L_x_65) ;  /* 0xfffffff800847947 */ /* 0x000fea000383ffff */
.L_x_51:
[----:B------:R-:W-:Y:S01]  /*1a50*/  BSSY B1, `(.L_x_66) ;  /* 0x0000006000017945 */ /* 0x000fe20003800000 */
[----:B-----5:R-:W-:Y:S02]  /*1a60*/  IMAD.MOV.U32 R5, RZ, RZ, R27 ;  /* 0x000000ffff057224 */ /* 0x020fe400078e001b */
[----:B------:R-:W-:-:S07]  /*1a70*/  IMAD.MOV.U32 R6, RZ, RZ, 0x1f ;  /* 0x0000001fff067424 */ /* 0x000fce00078e00ff */
[----:B-1--4-:R-:W-:Y:S05]  /*1a80*/  WARPSYNC.COLLECTIVE R25, `(.L_x_67) ;  /* 0x0000000019087348 */ /* 0x012fea0003c00000 */
[----:B------:R0:W2:Y:S02]  /*1a90*/  SHFL.IDX P2, R5, R5, R26, R6 ;  /* 0x0000001a05057389 */ /* 0x0000a40000040006 */
[----:B012-4-:R-:W-:Y:S05]  /*1aa0*/  ENDCOLLECTIVE ;  /* 0x000000000000791b */ /* 0x017fea0003800000 */
.L_x_67:
[----:B------:R-:W-:Y:S05]  /*1ab0*/  BSYNC B1 ;  /* 0x0000000000017941 */ /* 0x000fea0003800000 */
.L_x_66:
[----:B------:R-:W2:Y:S01]  /*1ac0*/  @!P0 LDG.E.CONSTANT R6, desc[UR10][R20.64+0x4] ;  /* 0x0000040a14068981 */ /* 0x000ea2000c1e9900 */
[----:B------:R-:W-:-:S06]  /*1ad0*/  MOV R22, R5 ;  /* 0x0000000500167202 */ /* 0x000fcc0000000f00 */
[----:B------:R-:W0:Y:S01]  /*1ae0*/  F2F.F64.F32 R22, R22 ;  /* 0x0000001600167310 */ /* 0x000e220000201800 */
[----:B------:R-:W-:Y:S01]  /*1af0*/  IMAD.MOV.U32 R28, RZ, RZ, RZ ;  /* 0x000000ffff1c7224 */ /* 0x000fe200078e00ff */
[----:B0-----:R-:W-:-:S08]  /*1b00*/  DADD R8, R22, -R8 ;  /* 0x0000000016087229 */ /* 0x001fd00000000808 */
[----:B------:R-:W-:Y:S01]  /*1b10*/  DMUL R8, R18, R8 ;  /* 0x0000000812087228 */ /* 0x000fe20000000000 */
[----:B------:R-:W-:Y:S07]  /*1b20*/  BSSY B1, `(.L_x_68) ;  /* 0x0000008000017945 */ /* 0x000fee0003800000 */
[----:B------:R-:W-:Y:S01]  /*1b30*/  DFMA R10, R16, R10, R8 ;  /* 0x0000000a100a722b */ /* 0x000fe20000000008 */
[----:B--2---:R-:W-:Y:S02]  /*1b40*/  @!P0 IMAD.MOV.U32 R28, RZ, RZ, R6 ;  /* 0x000000ffff1c8224 */ /* 0x004fe400078e0006 */
[----:B------:R-:W-:-:S02]  /*1b50*/  IMAD.MOV.U32 R6, RZ, RZ, 0x1f ;  /* 0x0000001fff067424 */ /* 0x000fc400078e00ff */
[----:B------:R-:W-:-:S07]  /*1b60*/  IMAD.MOV.U32 R5, RZ, RZ, R28 ;  /* 0x000000ffff057224 */ /* 0x000fce00078e001c */
[----:B------:R-:W-:Y:S05]  /*1b70*/  WARPSYNC.COLLECTIVE R25, `(.L_x_69) ;  /* 0x0000000019087348 */ /* 0x000fea0003c00000 */
[----:B------:R0:W1:Y:S02]  /*1b80*/  SHFL.IDX P2, R5, R5, R26, R6 ;  /* 0x0000001a05057389 */ /* 0x0000640000040006 */
[----:B01----:R-:W-:Y:S05]  /*1b90*/  ENDCOLLECTIVE ;  /* 0x000000000000791b */ /* 0x003fea0003800000 */
.L_x_69:
[----:B------:R-:W-:Y:S05]  /*1ba0*/  BSYNC B1 ;  /* 0x0000000000017941 */ /* 0x000fea0003800000 */
.L_x_68:
[----:B------:R-:W-:Y:S01]  /*1bb0*/  MOV R28, R5 ;  /* 0x00000005001c7202 */ /* 0x000fe20000000f00 */
[----:B------:R0:W5:Y:S01]  /*1bc0*/  @!P0 LDG.E.CONSTANT R24, desc[UR10][R20.64+0xc] ;  /* 0x00000c0a14188981 */ /* 0x000162000c1e9900 */
[----:B------:R-:W-:Y:S03]  /*1bd0*/  F2F.F32.F64 R27, R10 ;  /* 0x0000000a001b7310 */ /* 0x000fe60000301000 */
[----:B------:R-:W2:Y:S05]  /*1be0*/  @!P0 LDG.E.CONSTANT R5, desc[UR10][R20.64+0x8] ;  /* 0x0000080a14058981 */ /* 0x000eaa000c1e9900 */
[----:B------:R-:W1:Y:S01]  /*1bf0*/  F2F.F64.F32 R8, R28 ;  /* 0x0000001c00087310 */ /* 0x000e620000201800 */
[----:B------:R-:W-:Y:S01]  /*1c00*/  IMAD.MOV.U32 R6, RZ, RZ, RZ ;  /* 0x000000ffff067224 */ /* 0x000fe200078e00ff */
[----:B-1----:R-:W-:-:S08]  /*1c10*/  DADD R22, -R22, R8 ;  /* 0x0000000016167229 */ /* 0x002fd00000000108 */
[----:B------:R-:W-:Y:S01]  /*1c20*/  DMUL R22, R18, R22 ;  /* 0x0000001612167228 */ /* 0x000fe20000000000 */
[----:B------:R-:W-:Y:S07]  /*1c30*/  BSSY B1, `(.L_x_70) ;  /* 0x0000008000017945 */ /* 0x000fee0003800000 */
[----:B------:R-:W-:Y:S01]  /*1c40*/  DFMA R22, R16, R10, R22 ;  /* 0x0000000a1016722b */ /* 0x000fe20000000016 */
[----:B--2---:R-:W-:-:S04]  /*1c50*/  @!P0 IMAD.MOV.U32 R6, RZ, RZ, R5 ;  /* 0x000000ffff068224 */ /* 0x004fc800078e0005 */
[----:B------:R-:W-:Y:S02]  /*1c60*/  IMAD.MOV.U32 R5, RZ, RZ, R6 ;  /* 0x000000ffff057224 */ /* 0x000fe400078e0006 */
[----:B0-----:R-:W-:-:S07]  /*1c70*/  IMAD.MOV.U32 R6, RZ, RZ, 0x1f ;  /* 0x0000001fff067424 */ /* 0x001fce00078e00ff */
[----:B-----5:R-:W-:Y:S05]  /*1c80*/  WARPSYNC.COLLECTIVE R25, `(.L_x_71) ;  /* 0x0000000019087348 */ /* 0x020fea0003c00000 */
[----:B------:R0:W1:Y:S02]  /*1c90*/  SHFL.IDX P2, R5, R5, R26, R6 ;  /* 0x0000001a05057389 */ /* 0x0000640000040006 */
[----:B01---5:R-:W-:Y:S05]  /*1ca0*/  ENDCOLLECTIVE ;  /* 0x000000000000791b */ /* 0x023fea0003800000 */
.L_x_71:
[----:B------:R-:W-:Y:S05]  /*1cb0*/  BSYNC B1 ;  /* 0x0000000000017941 */ /* 0x000fea0003800000 */
.L_x_70:
[----:B------:R0:W1:Y:S01]  /*1cc0*/  F2F.F64.F32 R20, R5 ;  /* 0x0000000500147310 */ /* 0x0000620000201800 */
[----:B------:R-:W-:Y:S01]  /*1cd0*/  IADD3 R29, PT, PT, R0, R7, RZ ;  /* 0x00000007001d7210 */ /* 0x000fe20007ffe0ff */
[----:B------:R-:W-:Y:S01]  /*1ce0*/  BSSY B1, `(.L_x_72) ;  /* 0x0000010000017945 */ /* 0x000fe20003800000 */
[----:B------:R-:W-:-:S03]  /*1cf0*/  IMAD.MOV.U32 R6, RZ, RZ, 0x1f ;  /* 0x0000001fff067424 */ /* 0x000fc600078e00ff */
[----:B------:R-:W-:-:S04]  /*1d00*/  IMAD.WIDE R28, R29, 0x4, R14 ;  /* 0x000000041d1c7825 */ /* 0x000fc800078e020e */
[----:B0-----:R-:W-:Y:S01]  /*1d10*/  IMAD.MOV.U32 R5, RZ, RZ, RZ ;  /* 0x000000ffff057224 */ /* 0x001fe200078e00ff */
[----:B------:R0:W-:Y:S01]  /*1d20*/  STG.E desc[UR10][R28.64], R27 ;  /* 0x0000001b1c007986 */ /* 0x0001e2000c10190a */
[----:B------:R-:W-:Y:S01]  /*1d30*/  @!P0 IMAD.MOV.U32 R5, RZ, RZ, R24 ;  /* 0x000000ffff058224 */ /* 0x000fe200078e0018 */
[----:B-1----:R-:W-:Y:S01]  /*1d40*/  DADD R10, -R8, R20 ;  /* 0x00000000080a7229 */ /* 0x002fe20000000114 */
[----:B------:R-:W1:Y:S07]  /*1d50*/  F2F.F32.F64 R9, R22 ;  /* 0x0000001600097310 */ /* 0x000e6e0000301000 */
[----:B------:R-:W-:-:S08]  /*1d60*/  DMUL R10, R18, R10 ;  /* 0x0000000a120a7228 */ /* 0x000fd00000000000 */
[----:B------:R-:W-:Y:S01]  /*1d70*/  DFMA R10, R16, R22, R10 ;  /* 0x00000016100a722b */ /* 0x000fe2000000000a */
[----:B-1----:R0:W-:Y:S05]  /*1d80*/  STG.E desc[UR10][R28.64+0x4], R9 ;  /* 0x000004091c007986 */ /* 0x0021ea000c10190a */
[----:B------:R-:W1:Y:S02]  /*1d90*/  F2F.F32.F64 R8, R10 ;  /* 0x0000000a00087310 */ /* 0x000e640000301000 */
[----:B-1----:R0:W-:Y:S03]  /*1da0*/  STG.E desc[UR10][R28.64+0x8], R8 ;  /* 0x000008081c007986 */ /* 0x0021e6000c10190a */
[----:B0-----:R-:W-:Y:S05]  /*1db0*/  WARPSYNC.COLLECTIVE R25, `(.L_x_73) ;  /* 0x0000000019087348 */ /* 0x001fea0003c00000 */
[----:B------:R1:W2:Y:S02]  /*1dc0*/  SHFL.IDX P2, R5, R5, R26, R6 ;  /* 0x0000001a05057389 */ /* 0x0002a40000040006 */
[----:B012---:R-:W-:Y:S05]  /*1dd0*/  ENDCOLLECTIVE ;  /* 0x000000000000791b */ /* 0x007fea0003800000 */
.L_x_73:
[----:B------:R-:W-:Y:S05]  /*1de0*/  BSYNC B1 ;  /* 0x0000000000017941 */ /* 0x000fea0003800000 */
.L_x_72:
[----:B------:R-:W-:Y:S05]  /*1df0*/  BRA `(.L_x_74) ;  /* 0xfffffff800647947 */ /* 0x000fea000383ffff */
        .weak           $__internal_1_$__cuda_sm20_div_rn_f64_full
        .type           $__internal_1_$__cuda_sm20_div_rn_f64_full,@function
        .size           $__internal_1_$__cuda_sm20_div_rn_f64_full,(.L_x_109 - $__internal_1_$__cuda_sm20_div_rn_f64_full)
$__internal_1_$__cuda_sm20_div_rn_f64_full:
[C---:B------:R-:W-:Y:S01]  /*1e00*/  FSETP.GEU.AND P1, PT, |R9|.reuse, 1.469367938527859385e-39, PT ;  /* 0x001000000900780b */ /* 0x040fe20003f2e200 */
[----:B------:R-:W-:Y:S01]  /*1e10*/  IMAD.MOV.U32 R25, RZ, RZ, 0x1ca00000 ;  /* 0x1ca00000ff197424 */ /* 0x000fe200078e00ff */
[----:B------:R-:W-:Y:S01]  /*1e20*/  LOP3.LUT R10, R9, 0x800fffff, RZ, 0xc0, !PT ;  /* 0x800fffff090a7812 */ /* 0x000fe200078ec0ff */
[----:B------:R-:W-:Y:S01]  /*1e30*/  BSSY.RECONVERGENT B2, `(.L_x_75) ;  /* 0x0000054000027945 */ /* 0x000fe20003800200 */
[----:B------:R-:W-:Y:S02]  /*1e40*/  MOV R12, 0x1 ;  /* 0x00000001000c7802 */ /* 0x000fe40000000f00 */
[----:B------:R-:W-:Y:S01]  /*1e50*/  LOP3.LUT R11, R10, 0x3ff00000, RZ, 0xfc, !PT ;  /* 0x3ff000000a0b7812 */ /* 0x000fe200078efcff */
[----:B------:R-:W-:Y:S01]  /*1e60*/  IMAD.MOV.U32 R10, RZ, RZ, R8 ;  /* 0x000000ffff0a7224 */ /* 0x000fe200078e0008 */
[C---:B------:R-:W-:Y:S02]  /*1e70*/  FSETP.GEU.AND P3, PT, |R7|.reuse, 1.469367938527859385e-39, PT ;  /* 0x001000000700780b */ /* 0x040fe40003f6e200 */
[----:B------:R-:W-:-:S02]  /*1e80*/  LOP3.LUT R24, R7, 0x7ff00000, RZ, 0xc0, !PT ;  /* 0x7ff0000007187812 */ /* 0x000fc400078ec0ff */
[----:B------:R-:W-:Y:S01]  /*1e90*/  LOP3.LUT R27, R9, 0x7ff00000, RZ, 0xc0, !PT ;  /* 0x7ff00000091b7812 */ /* 0x000fe200078ec0ff */
[----:B------:R-:W-:-:S03]  /*1ea0*/  @!P1 DMUL R10, R8, 8.98846567431157953865e+307 ;  /* 0x7fe00000080a9828 */ /* 0x000fc60000000000 */
[----:B------:R-:W-:-:S03]  /*1eb0*/  ISETP.GE.U32.AND P2, PT, R24, R27, PT ;  /* 0x0000001b1800720c */ /* 0x000fc60003f46070 */
[----:B------:R-:W0:Y:S02]  /*1ec0*/  MUFU.RCP64H R13, R11 ;  /* 0x0000000b000d7308 */ /* 0x000e240000001800 */
[----:B------:R-:W-:Y:S02]  /*1ed0*/  @!P3 LOP3.LUT R15, R9, 0x7ff00000, RZ, 0xc0, !PT ;  /* 0x7ff00000090fb812 */ /* 0x000fe400078ec0ff */
[----:B------:R-:W-:Y:S02]  /*1ee0*/  @!P1 LOP3.LUT R27, R11, 0x7ff00000, RZ, 0xc0, !PT ;  /* 0x7ff000000b1b9812 */ /* 0x000fe400078ec0ff */
[----:B------:R-:W-:-:S04]  /*1ef0*/  @!P3 ISETP.GE.U32.AND P4, PT, R24, R15, PT ;  /* 0x0000000f1800b20c */ /* 0x000fc80003f86070 */
[----:B------:R-:W-:-:S04]  /*1f00*/  @!P3 SEL R15, R25, 0x63400000, !P4 ;  /* 0x63400000190fb807 */ /* 0x000fc80006000000 */
[----:B------:R-:W-:Y:S01]  /*1f10*/  @!P3 LOP3.LUT R22, R15, 0x80000000, R7, 0xf8, !PT ;  /* 0x800000000f16b812 */ /* 0x000fe200078ef807 */
[----:B0-----:R-:W-:-:S03]  /*1f20*/  DFMA R20, R12, -R10, 1 ;  /* 0x3ff000000c14742b */ /* 0x001fc6000000080a */
[----:B------:R-:W-:Y:S01]  /*1f30*/  @!P3 LOP3.LUT R23, R22, 0x100000, RZ, 0xfc, !PT ;  /* 0x001000001617b812 */ /* 0x000fe200078efcff */
[----:B------:R-:W-:-:S04]  /*1f40*/  @!P3 IMAD.MOV.U32 R22, RZ, RZ, RZ ;  /* 0x000000ffff16b224 */ /* 0x000fc800078e00ff */
[----:B------:R-:W-:-:S08]  /*1f50*/  DFMA R20, R20, R20, R20 ;  /* 0x000000141414722b */ /* 0x000fd00000000014 */
[----:B------:R-:W-:Y:S01]  /*1f60*/  DFMA R20, R12, R20, R12 ;  /* 0x000000140c14722b */ /* 0x000fe2000000000c */
[----:B------:R-:W-:Y:S01]  /*1f70*/  SEL R13, R25, 0x63400000, !P2 ;  /* 0x63400000190d7807 */ /* 0x000fe20005000000 */
[----:B------:R-:W-:-:S03]  /*1f80*/  IMAD.MOV.U32 R12, RZ, RZ, R6 ;  /* 0x000000ffff0c7224 */ /* 0x000fc600078e0006 */
[----:B------:R-:W-:-:S03]  /*1f90*/  LOP3.LUT R13, R13, 0x800fffff, R7, 0xf8, !PT ;  /* 0x800fffff0d0d7812 */ /* 0x000fc600078ef807 */
[----:B------:R-:W-:-:S03]  /*1fa0*/  DFMA R14, R20, -R10, 1 ;  /* 0x3ff00000140e742b */ /* 0x000fc6000000080a */
[----:B------:R-:W-:-:S05]  /*1fb0*/  @!P3 DFMA R12, R12, 2, -R22 ;  /* 0x400000000c0cb82b */ /* 0x000fca0000000816 */
[----:B------:R-:W-:-:S08]  /*1fc0*/  DFMA R14, R20, R14, R20 ;  /* 0x0000000e140e722b */ /* 0x000fd00000000014 */
[----:B------:R-:W-:-:S08]  /*1fd0*/  DMUL R20, R14, R12 ;  /* 0x0000000c0e147228 */ /* 0x000fd00000000000 */
[----:B------:R-:W-:-:S08]  /*1fe0*/  DFMA R22, R20, -R10, R12 ;  /* 0x8000000a1416722b */ /* 0x000fd0000000000c */
[----:B------:R-:W-:Y:S01]  /*1ff0*/  DFMA R22, R14, R22, R20 ;  /* 0x000000160e16722b */ /* 0x000fe20000000014 */
[----:B------:R-:W-:Y:S01]  /*2000*/  IMAD.MOV.U32 R20, RZ, RZ, R24 ;  /* 0x000000ffff147224 */ /* 0x000fe200078e0018 */
[----:B------:R-:W-:Y:S01]  /*2010*/  @!P3 LOP3.LUT R20, R13, 0x7ff00000, RZ, 0xc0, !PT ;  /* 0x7ff000000d14b812 */ /* 0x000fe200078ec0ff */
[----:B------:R-:W-:-:S03]  /*2020*/  VIADD R15, R27, 0xffffffff ;  /* 0xffffffff1b0f7836 */ /* 0x000fc60000000000 */
[----:B------:R-:W-:-:S04]  /*2030*/  IADD3 R14, PT, PT, R20, -0x1, RZ ;  /* 0xffffffff140e7810 */ /* 0x000fc80007ffe0ff */
[----:B------:R-:W-:-:S04]  /*2040*/  ISETP.GT.U32.AND P1, PT, R14, 0x7feffffe, PT ;  /* 0x7feffffe0e00780c */ /* 0x000fc80003f24070 */
[----:B------:R-:W-:-:S13]  /*2050*/  ISETP.GT.U32.OR P1, PT, R15, 0x7feffffe, P1 ;  /* 0x7feffffe0f00780c */ /* 0x000fda0000f24470 */
[----:B------:R-:W-:Y:S05]  /*2060*/  @P1 BRA `(.L_x_76) ;  /* 0x00000000006c1947 */ /* 0x000fea0003800000 */
[----:B------:R-:W-:-:S04]  /*2070*/  LOP3.LUT R7, R9, 0x7ff00000, RZ, 0xc0, !PT ;  /* 0x7ff0000009077812 */ /* 0x000fc800078ec0ff */
[CC--:B------:R-:W-:Y:S02]  /*2080*/  VIADDMNMX R6, R24.reuse, -R7.reuse, 0xb9600000, !PT ;  /* 0xb960000018067446 */ /* 0x0c0fe40007800907 */
[----:B------:R-:W-:Y:S02]  /*2090*/  ISETP.GE.U32.AND P1, PT, R24, R7, PT ;  /* 0x000000071800720c */ /* 0x000fe40003f26070 */
[----:B------:R-:W-:Y:S02]  /*20a0*/  VIMNMX R6, PT, PT, R6, 0x46a00000, PT ;  /* 0x46a0000006067848 */ /* 0x000fe40003fe0100 */
[----:B------:R-:W-:-:S05]  /*20b0*/  SEL R25, R25, 0x63400000, !P1 ;  /* 0x6340000019197807 */ /* 0x000fca0004800000 */
[----:B------:R-:W-:Y:S02]  /*20c0*/  IMAD.IADD R20, R6, 0x1, -R25 ;  /* 0x0000000106147824 */ /* 0x000fe400078e0a19 */
[----:B------:R-:W-:Y:S02]  /*20d0*/  IMAD.MOV.U32 R6, RZ, RZ, RZ ;  /* 0x000000ffff067224 */ /* 0x000fe400078e00ff */
[----:B------:R-:W-:-:S06]  /*20e0*/  VIADD R7, R20, 0x7fe00000 ;  /* 0x7fe0000014077836 */ /* 0x000fcc0000000000 */
[----:B------:R-:W-:-:S10]  /*20f0*/  DMUL R14, R22, R6 ;  /* 0x00000006160e7228 */ /* 0x000fd40000000000 */
[----:B------:R-:W-:-:S13]  /*2100*/  FSETP.GTU.AND P1, PT, |R15|, 1.469367938527859385e-39, PT ;  /* 0x001000000f00780b */ /* 0x000fda0003f2c200 */
[----:B------:R-:W-:Y:S05]  /*2110*/  @P1 BRA `(.L_x_77) ;  /* 0x0000000000941947 */ /* 0x000fea0003800000 */
[----:B------:R-:W-:Y:S01]  /*2120*/  DFMA R10, R22, -R10, R12 ;  /* 0x8000000a160a722b */ /* 0x000fe2000000000c */
[----:B------:R-:W-:-:S09]  /*2130*/  MOV R8, RZ ;  /* 0x000000ff00087202 */ /* 0x000fd20000000f00 */
[C---:B------:R-:W-:Y:S02]  /*2140*/  FSETP.NEU.AND P1, PT, R11.reuse, RZ, PT ;  /* 0x000000ff0b00720b */ /* 0x040fe40003f2d000 */
[----:B------:R-:W-:-:S04]  /*2150*/  LOP3.LUT R13, R11, 0x80000000, R9, 0x48, !PT ;  /* 0x800000000b0d7812 */ /* 0x000fc800078e4809 */
[----:B------:R-:W-:-:S07]  /*2160*/  LOP3.LUT R9, R13, R7, RZ, 0xfc, !PT ;  /* 0x000000070d097212 */ /* 0x000fce00078efcff */
[----:B------:R-:W-:Y:S05]  /*2170*/  @!P1 BRA `(.L_x_77) ;  /* 0x00000000007c9947 */ /* 0x000fea0003800000 */
[----:B------:R-:W-:Y:S01]  /*2180*/  IMAD.MOV R7, RZ, RZ, -R20 ;  /* 0x000000ffff077224 */ /* 0x000fe200078e0a14 */
[----:B------:R-:W-:Y:S01]  /*2190*/  DMUL.RP R8, R22, R8 ;  /* 0x0000000816087228 */ /* 0x000fe20000008000 */
[----:B------:R-:W-:-:S06]  /*21a0*/  IMAD.MOV.U32 R6, RZ, RZ, RZ ;  /* 0x000000ffff067224 */ /* 0x000fcc00078e00ff */
[----:B------:R-:W-:-:S03]  /*21b0*/  DFMA R6, R14, -R6, R22 ;  /* 0x800000060e06722b */ /* 0x000fc60000000016 */
[----:B------:R-:W-:-:S03]  /*21c0*/  LOP3.LUT R13, R9, R13, RZ, 0x3c, !PT ;  /* 0x0000000d090d7212 */ /* 0x000fc600078e3cff */
[----:B------:R-:W-:-:S04]  /*21d0*/  IADD3 R6, PT, PT, -R20, -0x43300000, RZ ;  /* 0xbcd0000014067810 */ /* 0x000fc80007ffe1ff */
[----:B------:R-:W-:-:S04]  /*21e0*/  FSETP.NEU.AND P1, PT, |R7|, R6, PT ;  /* 0x000000060700720b */ /* 0x000fc80003f2d200 */
[----:B------:R-:W-:Y:S02]  /*21f0*/  FSEL R14, R8, R14, !P1 ;  /* 0x0000000e080e7208 */ /* 0x000fe40004800000 */
[----:B------:R-:W-:Y:S01]  /*2200*/  FSEL R15, R13, R15, !P1 ;  /* 0x0000000f0d0f7208 */ /* 0x000fe20004800000 */
[----:B------:R-:W-:Y:S06]  /*2210*/  BRA `(.L_x_77) ;  /* 0x0000000000547947 */ /* 0x000fec0003800000 */
.L_x_76:
[----:B------:R-:W-:-:S14]  /*2220*/  DSETP.NAN.AND P1, PT, R6, R6, PT ;  /* 0x000000060600722a */ /* 0x000fdc0003f28000 */
[----:B------:R-:W-:Y:S05]  /*2230*/  @P1 BRA `(.L_x_78) ;  /* 0x0000000000441947 */ /* 0x000fea0003800000 */
[----:B------:R-:W-:-:S14]  /*2240*/  DSETP.NAN.AND P1, PT, R8, R8, PT ;  /* 0x000000080800722a */ /* 0x000fdc0003f28000 */
[----:B------:R-:W-:Y:S05]  /*2250*/  @P1 BRA `(.L_x_79) ;  /* 0x0000000000301947 */ /* 0x000fea0003800000 */
[----:B------:R-:W-:Y:S01]  /*2260*/  ISETP.NE.AND P1, PT, R20, R27, PT ;  /* 0x0000001b1400720c */ /* 0x000fe20003f25270 */
[----:B------:R-:W-:Y:S02]  /*2270*/  IMAD.MOV.U32 R14, RZ, RZ, 0x0 ;  /* 0x00000000ff0e7424 */ /* 0x000fe400078e00ff */
[----:B------:R-:W-:-:S10]  /*2280*/  IMAD.MOV.U32 R15, RZ, RZ, -0x80000 ;  /* 0xfff80000ff0f7424 */ /* 0x000fd400078e00ff */
[----:B------:R-:W-:Y:S05]  /*2290*/  @!P1 BRA `(.L_x_77) ;  /* 0x0000000000349947 */ /* 0x000fea0003800000 */
[----:B------:R-:W-:Y:S02]  /*22a0*/  ISETP.NE.AND P1, PT, R20, 0x7ff00000, PT ;  /* 0x7ff000001400780c */ /* 0x000fe40003f25270 */
[----:B------:R-:W-:Y:S02]  /*22b0*/  LOP3.LUT R15, R7, 0x80000000, R9, 0x48, !PT ;  /* 0x80000000070f7812 */ /* 0x000fe400078e4809 */
[----:B------:R-:W-:-:S13]  /*22c0*/  ISETP.EQ.OR P1, PT, R27, RZ, !P1 ;  /* 0x000000ff1b00720c */ /* 0x000fda0004f22670 */
[----:B------:R-:W-:Y:S02]  /*22d0*/  @P1 LOP3.LUT R6, R15, 0x7ff00000, RZ, 0xfc, !PT ;  /* 0x7ff000000f061812 */ /* 0x000fe400078efcff */
[----:B------:R-:W-:Y:S01]  /*22e0*/  @!P1 MOV R14, RZ ;  /* 0x000000ff000e9202 */ /* 0x000fe20000000f00 */
[----:B------:R-:W-:Y:S02]  /*22f0*/  @P1 IMAD.MOV.U32 R14, RZ, RZ, RZ ;  /* 0x000000ffff0e1224 */ /* 0x000fe400078e00ff */
[----:B------:R-:W-:Y:S01]  /*2300*/  @P1 IMAD.MOV.U32 R15, RZ, RZ, R6 ;  /* 0x000000ffff0f1224 */ /* 0x000fe200078e0006 */
[----:B------:R-:W-:Y:S06]  /*2310*/  BRA `(.L_x_77) ;  /* 0x0000000000147947 */ /* 0x000fec0003800000 */
.L_x_79:
[----:B------:R-:W-:Y:S01]  /*2320*/  LOP3.LUT R15, R9, 0x80000, RZ, 0xfc, !PT ;  /* 0x00080000090f7812 */ /* 0x000fe200078efcff */
[----:B------:R-:W-:Y:S01]  /*2330*/  IMAD.MOV.U32 R14, RZ, RZ, R8 ;  /* 0x000000ffff0e7224 */ /* 0x000fe200078e0008 */
[----:B------:R-:W-:Y:S06]  /*2340*/  BRA `(.L_x_77) ;  /* 0x0000000000087947 */ /* 0x000fec0003800000 */
.L_x_78:
[----:B------:R-:W-:Y:S02]  /*2350*/  LOP3.LUT R15, R7, 0x80000, RZ, 0xfc, !PT ;  /* 0x00080000070f7812 */ /* 0x000fe400078efcff */
[----:B------:R-:W-:-:S07]  /*2360*/  MOV R14, R6 ;  /* 0x00000006000e7202 */ /* 0x000fce0000000f00 */
.L_x_77:
[----:B------:R-:W-:Y:S05]  /*2370*/  BSYNC.RECONVERGENT B2 ;  /* 0x0000000000027941 */ /* 0x000fea0003800200 */
.L_x_75:
[----:B------:R-:W-:Y:S02]  /*2380*/  IMAD.MOV.U32 R6, RZ, RZ, R0 ;  /* 0x000000ffff067224 */ /* 0x000fe400078e0000 */
[----:B------:R-:W-:-:S04]  /*2390*/  IMAD.MOV.U32 R7, RZ, RZ, 0x0 ;  /* 0x00000000ff077424 */ /* 0x000fc800078e00ff */
[----:B------:R-:W-:Y:S05]  /*23a0*/  RET.REL.NODEC R6 `(highpass_batch_f32) ;  /* 0xffffffdc06147950 */ /* 0x000fea0003c3ffff */
.L_x_80:
        /* <DEDUP_REMOVED lines=13> */
.L_x_109:


//--------------------- .text.highpass_batch_warp_scan_f32 --------------------------
	.section	.text.highpass_batch_warp_scan_f32,"ax",@progbits
	.align	128
        .global         highpass_batch_warp_scan_f32
        .type           highpass_batch_warp_scan_f32,@function
        .size           highpass_batch_warp_scan_f32,(.L_x_110 - highpass_batch_warp_scan_f32)
        .other          highpass_batch_warp_scan_f32,@"STO_CUDA_ENTRY STV_DEFAULT"
highpass_batch_warp_scan_f32:
.text.highpass_batch_warp_scan_f32:
[----:B------:R-:W-:Y:S01]  /*0000*/  LDC R1, c[0x0][0x37c] ;  /* 0x0000df00ff017b82 */ /* 0x000fe20000000800 */
[----:B------:R-:W0:Y:S07]  /*0010*/  S2R R6, SR_CTAID.X ;  /* 0x0000000000067919 */ /* 0x000e2e0000002500 */
[----:B------:R-:W0:Y:S01]  /*0020*/  LDC.64 R2, c[0x0][0x398] ;  /* 0x0000e600ff027b82 */ /* 0x000e220000000a00 */
[----:B------:R-:W1:Y:S01]  /*0030*/  S2R R4, SR_TID.X ;  /* 0x0000000000047919 */ /* 0x000e620000002100 */
[----:B0-----:R-:W-:-:S04]  /*0040*/  ISETP.GE.AND P0, PT, R6, R3, PT ;  /* 0x000000030600720c */ /* 0x001fc80003f06270 */
[----:B------:R-:W-:-:S04]  /*0050*/  ISETP.LT.OR P0, PT, R2, 0x1, P0 ;  /* 0x000000010200780c */ /* 0x000fc80000701670 */
[----:B-1----:R-:W-:-:S13]  /*0060*/  ISETP.GT.U32.OR P0, PT, R4, 0x1f, P0 ;  /* 0x0000001f0400780c */ /* 0x002fda0000704470 */
[----:B------:R-:W-:Y:S05]  /*0070*/  @P0 EXIT ;  /* 0x000000000000094d */ /* 0x000fea0003800000 */
[----:B------:R-:W0:Y:S01]  /*0080*/  LDC.64 R8, c[0x0][0x390] ;  /* 0x0000e400ff087b82 */ /* 0x000e220000000a00 */
[----:B------:R-:W1:Y:S01]  /*0090*/  LDCU.64 UR6, c[0x0][0x358] ;  /* 0x00006b00ff0677ac */ /* 0x000e620008000a00 */
[----:B0-----:R-:W-:-:S06]  /*00a0*/  IMAD.WIDE.U32 R8, R6, 0x4, R8 ;  /* 0x0000000406087825 */ /* 0x001fcc00078e0008 */
[----:B-1----:R-:W2:Y:S01]  /*00b0*/  LDG.E.CONSTANT R8, desc[UR6][R8.64] ;  /* 0x0000000608087981 */ /* 0x002ea2000c1e9900 */
[----:B------:R-:W-:Y:S02]  /*00c0*/  PLOP3.LUT P0, PT, PT, PT, PT, 0x80, 0x8 ;  /* 0x000000000008781c */ /* 0x000fe40003f0f070 */
[----:B--2---:R-:W-:-:S13]  /*00d0*/  ISETP.GE.AND P1, PT, R8, 0x1, PT ;  /* 0x000000010800780c */ /* 0x004fda0003f26270 */
[----:B------:R-:W-:Y:S05]  /*00e0*/  @!P1 BRA `(.L_x_81) ;  /* 0x0000000400009947 */ /* 0x000fea0003800000 */
[----:B------:R-:W-:Y:S01]  /*00f0*/  I2FP.F32.U32 R3, R8 ;  /* 0x0000000800037245 */ /* 0x000fe20000201000 */
[----:B------:R-:W-:Y:S02]  /*0100*/  UMOV UR4, 0x40000000 ;  /* 0x4000000000047882 */ /* 0x000fe40000000000 */
[----:B------:R-:W-:Y:S01]  /*0110*/  IMAD.U32 R10, RZ, RZ, UR4 ;  /* 0x00000004ff0a7e24 */ /* 0x000fe2000f8e00ff */
[----:B------:R-:W0:Y:S08]  /*0120*/  MUFU.RCP R0, R3 ;  /* 0x0000000300007308 */ /* 0x000e300000001000 */
[----:B------:R-:W1:Y:S01]  /*0130*/  FCHK P1, R10, R3 ;  /* 0x000000030a007302 */ /* 0x000e620000020000 */
[----:B0-----:R-:W-:-:S04]  /*0140*/  FFMA R7, -R3, R0, 1 ;  /* 0x3f80000003077423 */ /* 0x001fc80000000100 */
[----:B------:R-:W-:-:S04]  /*0150*/  FFMA R0, R0, R7, R0 ;  /* 0x0000000700007223 */ /* 0x000fc80000000000 */
[----:B------:R-:W-:-:S04]  /*0160*/  FFMA R2, R0, 2, RZ ;  /* 0x4000000000027823 */ /* 0x000fc800000000ff */
[----:B------:R-:W-:-:S04]  /*0170*/  FFMA R7, -R3, R2, 2 ;  /* 0x4000000003077423 */ /* 0x000fc80000000102 */
[----:B------:R-:W-:Y:S01]  /*0180*/  FFMA R7, R0, R7, R2 ;  /* 0x0000000700077223 */ /* 0x000fe20000000002 */
[----:B-1----:R-:W-:Y:S06]  /*0190*/  @!P1 BRA `(.L_x_82) ;  /* 0x0000000000109947 */ /* 0x002fec0003800000 */
[----:B------:R-:W-:Y:S01]  /*01a0*/  IMAD.MOV.U32 R0, RZ, RZ, 0x40000000 ;  /* 0x40000000ff007424 */ /* 0x000fe200078e00ff */
[----:B------:R-:W-:-:S07]  /*01b0*/  MOV R2, 0x1d0 ;  /* 0x000001d000027802 */ /* 0x000fce0000000f00 */
[----:B------:R-:W-:Y:S05]  /*01c0*/  CALL.REL.NOINC `($__internal_2_$__cuda_sm3x_div_rn_noftz_f32_slowpath) ;  /* 0x0000001400587944 */ /* 0x000fea0003c00000 */
[----:B------:R-:W-:-:S07]  /*01d0*/  IMAD.MOV.U32 R7, RZ, RZ, R0 ;  /* 0x000000ffff077224 */ /* 0x000fce00078e0000 */
.L_x_82:
[C---:B------:R-:W-:Y:S01]  /*01e0*/  FADD R3, R7.reuse, R7 ;  /* 0x0000000707037221 */ /* 0x040fe20000000000 */
[----:B------:R-:W0:Y:S01]  /*01f0*/  FRND.TRUNC R12, R7 ;  /* 0x00000007000c7307 */ /* 0x000e22000020d000 */
[----:B------:R-:W-:Y:S01]  /*0200*/  IMAD.MOV.U32 R2, RZ, RZ, 0x3f17acc9 ;  /* 0x3f17acc9ff027424 */ /* 0x000fe200078e00ff */
[----:B------:R-:W-:Y:S01]  /*0210*/  FSETP.GT.AND P1, PT, |R7|, 16777216, PT ;  /* 0x4b8000000700780b */ /* 0x000fe20003f24200 */
[----:B------:R-:W-:-:S05]  /*0220*/  IMAD.MOV.U32 R10, RZ, RZ, 0x3e684e12 ;  /* 0x3e684e12ff0a7424 */ /* 0x000fca00078e00ff */
[----:B------:R-:W1:Y:S01]  /*0230*/  FRND R0, R3 ;  /* 0x0000000300007307 */ /* 0x000e620000201000 */
[----:B0-----:R-:W-:-:S07]  /*0240*/  FSETP.NEU.AND P5, PT, R7, R12, PT ;  /* 0x0000000c0700720b */ /* 0x001fce0003fad000 */
[----:B------:R-:W0:Y:S01]  /*0250*/  F2I.NTZ R9, R3 ;  /* 0x0000000300097305 */ /* 0x000e220000203100 */
[----:B-1----:R-:W-:-:S04]  /*0260*/  FFMA R0, R0, -0.5, R7 ;  /* 0xbf00000000007823 */ /* 0x002fc80000000007 */
[----:B------:R-:W-:-:S04]  /*0270*/  FMUL R11, R0, R0 ;  /* 0x00000000000b7220 */ /* 0x000fc80000400000 */
[C---:B------:R-:W-:Y:S01]  /*0280*/  FFMA R2, R11.reuse, -R2, 2.550144195556640625 ;  /* 0x402335900b027423 */ /* 0x040fe20000000802 */
[----:B------:R-:W-:Y:S01]  /*0290*/  FFMA R10, R11, R10, -1.334560394287109375 ;  /* 0xbfaad2e00b0a7423 */ /* 0x000fe2000000000a */
[----:B------:R-:W-:Y:S01]  /*02a0*/  FFMA R13, R0, R11, RZ ;  /* 0x0000000b000d7223 */ /* 0x000fe200000000ff */
[----:B0-----:R-:W-:Y:S01]  /*02b0*/  IADD3 R3, PT, PT, R9, 0x1, RZ ;  /* 0x0000000109037810 */ /* 0x001fe20007ffe0ff */
[C---:B------:R-:W-:Y:S01]  /*02c0*/  FFMA R2, R11.reuse, R2, -5.1677198410034179688 ;  /* 0xc0a55df60b027423 */ /* 0x040fe20000000002 */
[----:B------:R-:W-:Y:S01]  /*02d0*/  FFMA R10, R11, R10, 4.0586924552917480469 ;  /* 0x4081e0cf0b0a7423 */ /* 0x000fe2000000000a */
[----:B------:R-:W-:Y:S02]  /*02e0*/  LOP3.LUT P3, RZ, R9, 0x2, RZ, 0xc0, !PT ;  /* 0x0000000209ff7812 */ /* 0x000fe4000786c0ff */
[----:B------:R-:W-:Y:S01]  /*02f0*/  FFMA R13, R2, R13, RZ ;  /* 0x0000000d020d7223 */ /* 0x000fe200000000ff */
[----:B------:R-:W-:Y:S01]  /*0300*/  FFMA R10, R11, R10, -4.9348020553588867188 ;  /* 0xc09de9e60b0a7423 */ /* 0x000fe2000000000a */
[----:B------:R-:W-:-:S02]  /*0310*/  LOP3.LUT R2, R9, 0x1, RZ, 0xc0, !PT ;  /* 0x0000000109027812 */ /* 0x000fc400078ec0ff */
[----:B------:R-:W-:Y:S01]  /*0320*/  LOP3.LUT P4, RZ, R3, 0x2, RZ, 0xc0, !PT ;  /* 0x0000000203ff7812 */ /* 0x000fe2000788c0ff */
[----:B------:R-:W-:Y:S01]  /*0330*/  FFMA R13, R0, 3.1415927410125732422, R13 ;  /* 0x40490fdb000d7823 */ /* 0x000fe2000000000d */
[----:B------:R-:W-:Y:S01]  /*0340*/  FFMA R10, R11, R10, 1 ;  /* 0x3f8000000b0a7423 */ /* 0x000fe2000000000a */
[----:B------:R-:W-:-:S04]  /*0350*/  ISETP.NE.U32.AND P2, PT, R2, 0x1, PT ;  /* 0x000000010200780c */ /* 0x000fc80003f45070 */
[----:B------:R-:W-:Y:S02]  /*0360*/  FSEL R0, R10, R13, !P2 ;  /* 0x0000000d0a007208 */ /* 0x000fe40005000000 */
[----:B------:R-:W-:Y:S02]  /*0370*/  FSEL R3, R13, R10, !P2 ;  /* 0x0000000a0d037208 */ /* 0x000fe40005000000 */
[----:B------:R-:W-:Y:S01]  /*0380*/  FSEL R0, R0, -R0, !P3 ;  /* 0x8000000000007208 */ /* 0x000fe20005800000 */
[----:B------:R-:W-:Y:S02]  /*0390*/  @!P5 FMUL R0, RZ, R7 ;  /* 0x00000007ff00d220 */ /* 0x000fe40000400000 */
[----:B------:R-:W-:Y:S02]  /*03a0*/  @P4 FADD R3, RZ, -R3 ;  /* 0x80000003ff034221 */ /* 0x000fe40000000000 */
[----:B------:R-:W-:-:S05]  /*03b0*/  @P1 FADD R3, R0, 1 ;  /* 0x3f80000000031421 */ /* 0x000fca0000000000 */
[----:B------:R-:W-:-:S13]  /*03c0*/  FSETP.GEU.AND P1, PT, |R3|, 9.9999999747524270788e-07, PT ;  /* 0x358637bd0300780b */ /* 0x000fda0003f2e200 */
[----:B------:R-:W-:Y:S05]  /*03d0*/  @!P1 BRA `(.L_x_81) ;  /* 0x0000000000449947 */ /* 0x000fea0003800000 */
[----:B------:R-:W0:Y:S01]  /*03e0*/  MUFU.RCP R2, R3 ;  /* 0x0000000300027308 */ /* 0x000e220000001000 */
[----:B------:R-:W-:-:S07]  /*03f0*/  FADD R0, R0, -1 ;  /* 0xbf80000000007421 */ /* 0x000fce0000000000 */
[----:B------:R-:W1:Y:S01]  /*0400*/  FCHK P0, R0, R3 ;  /* 0x0000000300007302 */ /* 0x000e620000000000 */
[----:B0-----:R-:W-:-:S04]  /*0410*/  FFMA R7, -R3, R2, 1 ;  /* 0x3f80000003077423 */ /* 0x001fc80000000102 */
[----:B------:R-:W-:-:S04]  /*0420*/  FFMA R7, R2, R7, R2 ;  /* 0x0000000702077223 */ /* 0x000fc80000000002 */
[----:B------:R-:W-:-:S04]  /*0430*/  FFMA R2, R0, R7, RZ ;  /* 0x0000000700027223 */ /* 0x000fc800000000ff */
[----:B------:R-:W-:-:S04]  /*0440*/  FFMA R9, -R3, R2, R0 ;  /* 0x0000000203097223 */ /* 0x000fc80000000100 */
[----:B------:R-:W-:Y:S01]  /*0450*/  FFMA R2, R7, R9, R2 ;  /* 0x0000000907027223 */ /* 0x000fe20000000002 */
[----:B-1----:R-:W-:Y:S06]  /*0460*/  @!P0 BRA `(.L_x_83) ;  /* 0x00000000000c8947 */ /* 0x002fec0003800000 */
[----:B------:R-:W-:-:S07]  /*0470*/  MOV R2, 0x490 ;  /* 0x0000049000027802 */ /* 0x000fce0000000f00 */
[----:B------:R-:W-:Y:S05]  /*0480*/  CALL.REL.NOINC `($__internal_2_$__cuda_sm3x_div_rn_noftz_f32_slowpath) ;  /* 0x0000001000a87944 */ /* 0x000fea0003c00000 */
[----:B------:R-:W-:-:S07]  /*0490*/  IMAD.MOV.U32 R2, RZ, RZ, R0 ;  /* 0x000000ffff027224 */ /* 0x000fce00078e0000 */
.L_x_83:
[----:B------:R-:W-:Y:S02]  /*04a0*/  IMAD.MOV.U32 R3, RZ, RZ, 0x3f800000 ;  /* 0x3f800000ff037424 */ /* 0x000fe400078e00ff */
[----:B------:R-:W-:Y:S01]  /*04b0*/  FADD R2, R2, 1 ;  /* 0x3f80000002027421 */ /* 0x000fe20000000000 */
[----:B------:R-:W-:-:S03]  /*04c0*/  PLOP3.LUT P0, PT, PT, PT, PT, 0x8, 0x80 ;  /* 0x000000000080781c */ /* 0x000fc60003f0e170 */
[C---:B------:R-:W-:Y:S01]  /*04d0*/  FFMA R0, R2.reuse, -0.5, R3 ;  /* 0xbf00000002007823 */ /* 0x040fe20000000003 */
[----:B------:R-:W-:-:S09]  /*04e0*/  FADD R7, -R2, 1 ;  /* 0x3f80000002077421 */ /* 0x000fd20000000100 */
.L_x_81:
[----:B------:R-:W0:Y:S02]  /*04f0*/  LDC R9, c[0x0][0x398] ;  /* 0x0000e600ff097b82 */ /* 0x000e240000000800 */
[----:B0-----:R-:W-:-:S13]  /*0500*/  ISETP.GT.OR P0, PT, R8, R9, P0 ;  /* 0x000000090800720c */ /* 0x001fda0000704670 */
[----:B------:R-:W-:Y:S05]  /*0510*/  @P0 EXIT ;  /* 0x000000000000094d */ /* 0x000fea0003800000 */
[----:B------:R-:W0:Y:S01]  /*0520*/  LDCU UR4, c[0x0][0x388] ;  /* 0x00007100ff0477ac */ /* 0x000e220008000800 */
[----:B------:R-:W-:Y:S01]  /*0530*/  BSSY.RECONVERGENT B0, `(.L_x_84) ;  /* 0x0000055000007945 */ /* 0x000fe20003800200 */
[----:B0-----:R-:W-:-:S04]  /*0540*/  UISETP.LT.AND UP0, UPT, URZ, UR4, UPT ;  /* 0x00000004ff00728c */ /* 0x001fc8000bf01270 */
[----:B------:R-:W-:-:S06]  /*0550*/  USEL UR4, URZ, UR4, !UP0 ;  /* 0x00000004ff047287 */ /* 0x000fcc000c000000 */
[----:B------:R-:W-:-:S04]  /*0560*/  VIMNMX.U32 R2, PT, PT, R9, UR4, PT ;  /* 0x0000000409027c48 */ /* 0x000fc8000bfe0000 */
[----:B------:R-:W-:-:S13]  /*0570*/  ISETP.GE.U32.AND P0, PT, R4, R2, PT ;  /* 0x000000020400720c */ /* 0x000fda0003f06070 */
[----:B------:R-:W-:Y:S05]  /*0580*/  @P0 BRA `(.L_x_85) ;  /* 0x00000004003c0947 */ /* 0x000fea0003800000 */
[----:B------:R-:W-:Y:S01]  /*0590*/  LOP3.LUT R11, RZ, R4, RZ, 0x33, !PT ;  /* 0x00000004ff0b7212 */ /* 0x000fe200078e33ff */
[----:B------:R-:W-:Y:S01]  /*05a0*/  BSSY.RECONVERGENT B1, `(.L_x_86) ;  /* 0x0000023000017945 */ /* 0x000fe20003800200 */
[----:B------:R-:W-:-:S03]  /*05b0*/  IMAD.MOV.U32 R8, RZ, RZ, R4 ;  /* 0x000000ffff087224 */ /* 0x000fc600078e0004 */
[----:B------:R-:W-:-:S05]  /*05c0*/  IMAD.IADD R10, R2, 0x1, R11 ;  /* 0x00000001020a7824 */ /* 0x000fca00078e020b */
[C---:B------:R-:W-:Y:S02]  /*05d0*/  ISETP.GE.U32.AND P0, PT, R10.reuse, 0xe0, PT ;  /* 0x000000e00a00780c */ /* 0x040fe40003f06070 */
[----:B------:R-:W-:-:S04]  /*05e0*/  LEA.HI R11, R10, 0x1, RZ, 0x1b ;  /* 0x000000010a0b7811 */ /* 0x000fc800078fd8ff */
[----:B------:R-:W-:-:S04]  /*05f0*/  LOP3.LUT R18, R11, 0x7, RZ, 0xc0, !PT ;  /* 0x000000070b127812 */ /* 0x000fc800078ec0ff */
[----:B------:R-:W-:-:S03]  /*0600*/  ISETP.NE.AND P1, PT, R18, RZ, PT ;  /* 0x000000ff1200720c */ /* 0x000fc60003f25270 */
[----:B------:R-:W-:Y:S10]  /*0610*/  @!P0 BRA `(.L_x_87) ;  /* 0x00000000006c8947 */ /* 0x000ff40003800000 */
[----:B------:R-:W0:Y:S01]  /*0620*/  LDCU.64 UR8, c[0x0][0x3a0] ;  /* 0x00007400ff0877ac */ /* 0x000e220008000a00 */
[----:B------:R-:W-:Y:S01]  /*0630*/  HFMA2 R5, -RZ, RZ, 0, 0 ;  /* 0x00000000ff057431 */ /* 0x000fe200000001ff */
[----:B------:R-:W-:Y:S01]  /*0640*/  LOP3.LUT R14, R11, 0xffffff8, RZ, 0xc0, !PT ;  /* 0x0ffffff80b0e7812 */ /* 0x000fe200078ec0ff */
[----:B------:R-:W-:Y:S02]  /*0650*/  IMAD.MOV.U32 R8, RZ, RZ, R4 ;  /* 0x000000ffff087224 */ /* 0x000fe400078e0004 */
[----:B------:R-:W-:Y:S02]  /*0660*/  IMAD.MOV.U32 R17, RZ, RZ, 0x7fffffff ;  /* 0x7fffffffff117424 */ /* 0x000fe400078e00ff */
[----:B------:R-:W-:Y:S02]  /*0670*/  IMAD.MOV R14, RZ, RZ, -R14 ;  /* 0x000000ffff0e7224 */ /* 0x000fe400078e0a0e */
[----:B------:R-:W-:-:S03]  /*0680*/  IMAD.WIDE.U32 R12, R6, R9, R4 ;  /* 0x00000009060c7225 */ /* 0x000fc600078e0004 */
[----:B0-----:R-:W-:-:S04]  /*0690*/  LEA R15, P0, R12, UR8, 0x2 ;  /* 0x000000080c0f7c11 */ /* 0x001fc8000f8010ff */
[----:B------:R-:W-:Y:S02]  /*06a0*/  IADD3 R15, P2, PT, R15, 0x200, RZ ;  /* 0x000002000f0f7810 */ /* 0x000fe40007f5e0ff */
[----:B------:R-:W-:-:S05]  /*06b0*/  LEA.HI.X R12, R12, UR9, R13, 0x2, P0 ;  /* 0x000000090c0c7c11 */ /* 0x000fca00080f140d */
[----:B------:R-:W-:-:S07]  /*06c0*/  IMAD.X R16, RZ, RZ, R12, P2 ;  /* 0x000000ffff107224 */ /* 0x000fce00010e060c */
.L_x_88:
[----:B0-----:R-:W-:Y:S01]  /*06d0*/  MOV R12, R15 ;  /* 0x0000000f000c7202 */ /* 0x001fe20000000f00 */
[----:B------:R-:W-:Y:S02]  /*06e0*/  IMAD.MOV.U32 R13, RZ, RZ, R16 ;  /* 0x000000ffff0d7224 */ /* 0x000fe400078e0010 */
[----:B------:R-:W-:Y:S01]  /*06f0*/  VIADD R14, R14, 0x8 ;  /* 0x000000080e0e7836 */ /* 0x000fe20000000000 */
[----:B------:R-:W-:Y:S01]  /*0700*/  IADD3 R15, P2, PT, R12, 0x400, RZ ;  /* 0x000004000c0f7810 */ /* 0x000fe20007f5e0ff */
[----:B------:R-:W-:Y:S01]  /*0710*/  VIADD R8, R8, 0x100 ;  /* 0x0000010008087836 */ /* 0x000fe20000000000 */
[----:B------:R0:W-:Y:S02]  /*0720*/  STG.E desc[UR6][R12.64+-0x200], R17 ;  /* 0xfffe00110c007986 */ /* 0x0001e4000c101906 */
[----:B------:R-:W-:Y:S01]  /*0730*/  ISETP.NE.AND P0, PT, R14, RZ, PT ;  /* 0x000000ff0e00720c */ /* 0x000fe20003f05270 */
[----:B------:R-:W-:Y:S01]  /*0740*/  IMAD.X R16, RZ, RZ, R13, P2 ;  /* 0x000000ffff107224 */ /* 0x000fe200010e060d */
[----:B------:R0:W-:Y:S04]  /*0750*/  STG.E desc[UR6][R12.64+-0x180], R17 ;  /* 0xfffe80110c007986 */ /* 0x0001e8000c101906 */
[----:B------:R0:W-:Y:S04]  /*0760*/  STG.E desc[UR6][R12.64+-0x100], R17 ;  /* 0xffff00110c007986 */ /* 0x0001e8000c101906 */
[----:B------:R0:W-:Y:S04]  /*0770*/  STG.E desc[UR6][R12.64+-0x80], R17 ;  /* 0xffff80110c007986 */ /* 0x0001e8000c101906 */
[----:B------:R0:W-:Y:S04]  /*0780*/  STG.E desc[UR6][R12.64], R17 ;  /* 0x000000110c007986 */ /* 0x0001e8000c101906 */
[----:B------:R0:W-:Y:S04]  /*0790*/  STG.E desc[UR6][R12.64+0x80], R17 ;  /* 0x000080110c007986 */ /* 0x0001e8000c101906 */
[----:B------:R0:W-:Y:S04]  /*07a0*/  STG.E desc[UR6][R12.64+0x100], R17 ;  /* 0x000100110c007986 */ /* 0x0001e8000c101906 */
[----:B------:R0:W-:Y:S01]  /*07b0*/  STG.E desc[UR6][R12.64+0x180], R17 ;  /* 0x000180110c007986 */ /* 0x0001e2000c101906 */
[----:B------:R-:W-:Y:S05]  /*07c0*/  @P0 BRA `(.L_x_88) ;  /* 0xfffffffc00c00947 */ /* 0x000fea000383ffff */
.L_x_87:
[----:B------:R-:W-:Y:S05]  /*07d0*/  BSYNC.RECONVERGENT B1 ;  /* 0x0000000000017941 */ /* 0x000fea0003800200 */
.L_x_86:
[----:B------:R-:W-:Y:S05]  /*07e0*/  @!P1 BRA `(.L_x_85) ;  /* 0x0000000000a49947 */ /* 0x000fea0003800000 */
[----:B------:R-:W-:Y:S01]  /*07f0*/  ISETP.GE.U32.AND P0, PT, R18, 0x4, PT ;  /* 0x000000041200780c */ /* 0x000fe20003f06070 */
[----:B------:R-:W-:Y:S01]  /*0800*/  BSSY.RECONVERGENT B1, `(.L_x_89) ;  /* 0x000000f000017945 */ /* 0x000fe20003800200 */
[----:B------:R-:W-:-:S11]  /*0810*/  LOP3.LUT P1, R14, R11, 0x3, RZ, 0xc0, !PT ;  /* 0x000000030b0e7812 */ /* 0x000fd6000782c0ff */
[----:B------:R-:W-:Y:S05]  /*0820*/  @!P0 BRA `(.L_x_90) ;  /* 0x0000000000308947 */ /* 0x000fea0003800000 */
[----:B------:R-:W1:Y:S01]  /*0830*/  LDCU.64 UR8, c[0x0][0x3a0] ;  /* 0x00007400ff0877ac */ /* 0x000e620008000a00 */
[----:B0-----:R-:W-:Y:S01]  /*0840*/  MOV R12, R8 ;  /* 0x00000008000c7202 */ /* 0x001fe20000000f00 */
[----:B------:R-:W-:Y:S02]  /*0850*/  IMAD.MOV.U32 R13, RZ, RZ, RZ ;  /* 0x000000ffff0d7224 */ /* 0x000fe400078e00ff */
[----:B------:R-:W-:Y:S02]  /*0860*/  IMAD.MOV.U32 R11, RZ, RZ, 0x7fffffff ;  /* 0x7fffffffff0b7424 */ /* 0x000fe400078e00ff */
[----:B------:R-:W-:-:S04]  /*0870*/  IMAD.WIDE.U32 R16, R6, R9, R12 ;  /* 0x0000000906107225 */ /* 0x000fc800078e000c */
[----:B------:R-:W-:Y:S01]  /*0880*/  VIADD R8, R8, 0x80 ;  /* 0x0000008008087836 */ /* 0x000fe20000000000 */
[----:B-1----:R-:W-:-:S04]  /*0890*/  LEA R12, P0, R16, UR8, 0x2 ;  /* 0x00000008100c7c11 */ /* 0x002fc8000f8010ff */
[----:B------:R-:W-:-:S05]  /*08a0*/  LEA.HI.X R13, R16, UR9, R17, 0x2, P0 ;  /* 0x00000009100d7c11 */ /* 0x000fca00080f1411 */
[----:B------:R1:W-:Y:S04]  /*08b0*/  STG.E desc[UR6][R12.64], R11 ;  /* 0x0000000b0c007986 */ /* 0x0003e8000c101906 */
[----:B------:R1:W-:Y:S04]  /*08c0*/  STG.E desc[UR6][R12.64+0x80], R11 ;  /* 0x0000800b0c007986 */ /* 0x0003e8000c101906 */
[----:B------:R1:W-:Y:S04]  /*08d0*/  STG.E desc[UR6][R12.64+0x100], R11 ;  /* 0x0001000b0c007986 */ /* 0x0003e8000c101906 */
[----:B------:R1:W-:Y:S02]  /*08e0*/  STG.E desc[UR6][R12.64+0x180], R11 ;  /* 0x0001800b0c007986 */ /* 0x0003e4000c101906 */
.L_x_90:
[----:B------:R-:W-:Y:S05]  /*08f0*/  BSYNC.RECONVERGENT B1 ;  /* 0x0000000000017941 */ /* 0x000fea0003800200 */
.L_x_89:
[----:B------:R-:W-:Y:S05]  /*0900*/  @!P1 BRA `(.L_x_85) ;  /* 0x00000000005c9947 */ /* 0x000fea0003800000 */
[----:B------:R-:W-:Y:S01]  /*0910*/  LOP3.LUT P0, RZ, R10, 0x20, RZ, 0xc0, !PT ;  /* 0x000000200aff7812 */ /* 0x000fe2000780c0ff */
[----:B------:R-:W-:Y:S01]  /*0920*/  BSSY.RECONVERGENT B1, `(.L_x_91) ;  /* 0x000000e000017945 */ /* 0x000fe20003800200 */
[----:B------:R-:W-:-:S11]  /*0930*/  ISETP.NE.AND P1, PT, R14, 0x1, PT ;  /* 0x000000010e00780c */ /* 0x000fd60003f25270 */
[----:B-1----:R-:W1:Y:S02]  /*0940*/  @!P0 LDC.64 R10, c[0x0][0x3a0] ;  /* 0x0000e800ff0a8b82 */ /* 0x002e640000000a00 */
[----:B------:R-:W-:Y:S05]  /*0950*/  @!P1 BRA `(.L_x_92) ;  /* 0x0000000000289947 */ /* 0x000fea0003800000 */
[----:B------:R-:W2:Y:S01]  /*0960*/  LDCU.64 UR8, c[0x0][0x3a0] ;  /* 0x00007400ff0877ac */ /* 0x000ea20008000a00 */
[----:B0-----:R-:W-:Y:S02]  /*0970*/  HFMA2 R13, -RZ, RZ, 0, 0 ;  /* 0x00000000ff0d7431 */ /* 0x001fe400000001ff */
[----:B------:R-:W-:Y:S02]  /*0980*/  IMAD.MOV.U32 R12, RZ, RZ, R8 ;  /* 0x000000ffff0c7224 */ /* 0x000fe400078e0008 */
[----:B------:R-:W-:Y:S02]  /*0990*/  VIADD R8, R8, 0x40 ;  /* 0x0000004008087836 */ /* 0x000fe40000000000 */
[----:B------:R-:W-:-:S03]  /*09a0*/  IMAD.WIDE.U32 R14, R6, R9, R12 ;  /* 0x00000009060e7225 */ /* 0x000fc600078e000c */
[----:B--2---:R-:W-:-:S04]  /*09b0*/  LEA R12, P1, R14, UR8, 0x2 ;  /* 0x000000080e0c7c11 */ /* 0x004fc8000f8210ff */
[----:B------:R-:W-:Y:S01]  /*09c0*/  LEA.HI.X R13, R14, UR9, R15, 0x2, P1 ;  /* 0x000000090e0d7c11 */ /* 0x000fe200088f140f */
[----:B------:R-:W-:-:S05]  /*09d0*/  IMAD.MOV.U32 R15, RZ, RZ, 0x7fffffff ;  /* 0x7fffffffff0f7424 */ /* 0x000fca00078e00ff */
[----:B------:R2:W-:Y:S04]  /*09e0*/  STG.E desc[UR6][R12.64], R15 ;  /* 0x0000000f0c007986 */ /* 0x0005e8000c101906 */
[----:B------:R2:W-:Y:S02]  /*09f0*/  STG.E desc[UR6][R12.64+0x80], R15 ;  /* 0x0000800f0c007986 */ /* 0x0005e4000c101906 */
.L_x_92:
[----:B------:R-:W-:Y:S05]  /*0a00*/  BSYNC.RECONVERGENT B1 ;  /* 0x0000000000017941 */ /* 0x000fea0003800200 */
.L_x_91:
[----:B0-2---:R-:W-:Y:S02]  /*0a10*/  @!P0 IMAD.MOV.U32 R12, RZ, RZ, R8 ;  /* 0x000000ffff0c8224 */ /* 0x005fe400078e0008 */
[----:B------:R-:W-:Y:S02]  /*0a20*/  @!P0 IMAD.MOV.U32 R13, RZ, RZ, RZ ;  /* 0x000000ffff0d8224 */ /* 0x000fe400078e00ff */
[----:B------:R-:W-:-:S03]  /*0a30*/  @!P0 IMAD.WIDE.U32 R12, R6, R9, R12 ;  /* 0x00000009060c8225 */ /* 0x000fc600078e000c */
[----:B-1----:R-:W-:-:S04]  /*0a40*/  @!P0 LEA R10, P1, R12, R10, 0x2 ;  /* 0x0000000a0c0a8211 */ /* 0x002fc800078210ff */
[----:B------:R-:W-:Y:S02]  /*0a50*/  @!P0 LEA.HI.X R11, R12, R11, R13, 0x2, P1 ;  /* 0x0000000b0c0b8211 */ /* 0x000fe400008f140d */
[----:B------:R-:W-:-:S05]  /*0a60*/  @!P0 MOV R13, 0x7fffffff ;  /* 0x7fffffff000d8802 */ /* 0x000fca0000000f00 */
[----:B------:R2:W-:Y:S02]  /*0a70*/  @!P0 STG.E desc[UR6][R10.64], R13 ;  /* 0x0000000d0a008986 */ /* 0x0005e4000c101906 */
.L_x_85:
[----:B------:R-:W-:Y:S05]  /*0a80*/  BSYNC.RECONVERGENT B0 ;  /* 0x0000000000007941 */ /* 0x000fea0003800200 */
.L_x_84:
[----:B------:R-:W-:-:S13]  /*0a90*/  ISETP.LE.U32.AND P0, PT, R9, UR4, PT ;  /* 0x0000000409007c0c */ /* 0x000fda000bf03070 */
[----:B------:R-:W-:Y:S05]  /*0aa0*/  @P0 EXIT ;  /* 0x000000000000094d */ /* 0x000fea0003800000 */
[----:B------:R-:W-:Y:S01]  /*0ab0*/  ISETP.NE.AND P0, PT, R4, RZ, PT ;  /* 0x000000ff0400720c */ /* 0x000fe20003f05270 */
[----:B------:R-:W-:Y:S01]  /*0ac0*/  VIADD R16, R2, 0x1 ;  /* 0x0000000102107836 */ /* 0x000fe20000000000 */
[----:B------:R-:W-:Y:S01]  /*0ad0*/  BSSY.RECONVERGENT B0, `(.L_x_93) ;  /* 0x000000d000007945 */ /* 0x000fe20003800200 */
[----:B-12---:R-:W-:-:S03]  /*0ae0*/  IMAD.MOV.U32 R11, RZ, RZ, RZ ;  /* 0x000000ffff0b7224 */ /* 0x006fc600078e00ff */
[----:B------:R-:W-:-:S07]  /*0af0*/  ISETP.GE.U32.AND P1, PT, R16, R9, PT ;  /* 0x000000091000720c */ /* 0x000fce0003f26070 */
[----:B------:R-:W-:Y:S06]  /*0b00*/  @P0 BRA `(.L_x_94) ;  /* 0x0000000000240947 */ /* 0x000fec0003800000 */
[----:B------:R-:W1:Y:S08]  /*0b10*/  LDC.64 R10, c[0x0][0x380] ;  /* 0x0000e000ff0a7b82 */ /* 0x000e700000000a00 */
[----:B------:R-:W2:Y:S01]  /*0b20*/  LDC.64 R14, c[0x0][0x3a0] ;  /* 0x0000e800ff0e7b82 */ /* 0x000ea20000000a00 */
[----:B-1----:R-:W-:-:S06]  /*0b30*/  IMAD.WIDE.U32 R10, R2, 0x4, R10 ;  /* 0x00000004020a7825 */ /* 0x002fcc00078e000a */
[----:B------:R-:W3:Y:S01]  /*0b40*/  LDG.E.CONSTANT R11, desc[UR6][R10.64] ;  /* 0x000000060a0b7981 */ /* 0x000ee2000c1e9900 */
[----:B------:R-:W-:Y:S02]  /*0b50*/  IMAD.MOV.U32 R3, RZ, RZ, RZ ;  /* 0x000000ffff037224 */ /* 0x000fe400078e00ff */
[----:B0-----:R-:W-:-:S03]  /*0b60*/  IMAD.WIDE.U32 R12, R6, R9, R2 ;  /* 0x00000009060c7225 */ /* 0x001fc600078e0002 */
[----:B--2---:R-:W-:-:S04]  /*0b70*/  LEA R14, P0, R12, R14, 0x2 ;  /* 0x0000000e0c0e7211 */ /* 0x004fc800078010ff */
[----:B------:R-:W-:-:S05]  /*0b80*/  LEA.HI.X R15, R12, R15, R13, 0x2, P0 ;  /* 0x0000000f0c0f7211 */ /* 0x000fca00000f140d */
[----:B---3--:R1:W-:Y:S04]  /*0b90*/  STG.E desc[UR6][R14.64], R11 ;  /* 0x0000000b0e007986 */ /* 0x0083e8000c101906 */
.L_x_94:
[----:B------:R-:W-:Y:S05]  /*0ba0*/  BSYNC.RECONVERGENT B0 ;  /* 0x0000000000007941 */ /* 0x000fea0003800200 */
.L_x_93:
[----:B------:R2:W3:Y:S01]  /*0bb0*/  SHFL.IDX PT, R8, R11, RZ, 0x1f ;  /* 0x00001fff0b087589 */ /* 0x0004e200000e0000 */
[----:B------:R-:W-:Y:S05]  /*0bc0*/  @P1 EXIT ;  /* 0x000000000000194d */ /* 0x000fea0003800000 */
[----:B------:R-:W-:Y:S01]  /*0bd0*/  VIADD R10, R2, 0x21 ;  /* 0x00000021020a7836 */ /* 0x000fe20000000000 */
[----:B0-----:R-:W-:-:S04]  /*0be0*/  MOV R13, R16 ;  /* 0x00000010000d7202 */ /* 0x001fc80000000f00 */
[----:B-12---:R-:W-:-:S04]  /*0bf0*/  VIMNMX R11, PT, PT, R10, R9, !PT ;  /* 0x000000090a0b7248 */ /* 0x006fc80007fe0100 */
[----:B------:R-:W-:-:S04]  /*0c00*/  IADD3 R11, PT, PT, R11, -0x2, -R2 ;  /* 0xfffffffe0b0b7810 */ /* 0x000fc80007ffe802 */
[C---:B------:R-:W-:Y:S02]  /*0c10*/  LOP3.LUT P1, RZ, R11.reuse, 0x20, RZ, 0xc0, !PT ;  /* 0x000000200bff7812 */ /* 0x040fe4000782c0ff */
[----:B------:R-:W-:-:S11]  /*0c20*/  ISETP.GE.U32.AND P0, PT, R11, 0x20, PT ;  /* 0x000000200b00780c */ /* 0x000fd60003f06070 */
[----:B------:R-:W-:Y:S05]  /*0c30*/  @P1 BRA `(.L_x_95) ;  /* 0x0000000000e01947 */ /* 0x000fea0003800000 */
[----:B------:R-:W-:-:S05]  /*0c40*/  IMAD.IADD R18, R13, 0x1, R4 ;  /* 0x000000010d127824 */ /* 0x000fca00078e0204 */
[----:B------:R-:W-:-:S13]  /*0c50*/  ISETP.GE.U32.AND P1, PT, R18, R9, PT ;  /* 0x000000091200720c */ /* 0x000fda0003f26070 */
[----:B------:R-:W0:Y:S01]  /*0c60*/  @!P1 LDC.64 R16, c[0x0][0x380] ;  /* 0x0000e000ff109b82 */ /* 0x000e220000000a00 */
[----:B------:R-:W-:-:S04]  /*0c70*/  @!P1 IMAD.IADD R3, R2, 0x1, R4 ;  /* 0x0000000102039824 */ /* 0x000fc800078e0204 */
[----:B0-----:R-:W-:-:S04]  /*0c80*/  @!P1 IMAD.WIDE.U32 R14, R3, 0x4, R16 ;  /* 0x00000004030e9825 */ /* 0x001fc800078e0010 */
[----:B------:R-:W-:Y:S02]  /*0c90*/  @!P1 IMAD.WIDE R16, R3, 0x4, R16 ;  /* 0x0000000403109825 */ /* 0x000fe400078e0210 */
[----:B------:R-:W2:Y:S04]  /*0ca0*/  @!P1 LDG.E.CONSTANT R14, desc[UR6][R14.64+0x4] ;  /* 0x000004060e0e9981 */ /* 0x000ea8000c1e9900 */
[----:B------:R-:W2:Y:S01]  /*0cb0*/  @!P1 LDG.E.CONSTANT R17, desc[UR6][R16.64] ;  /* 0x0000000610119981 */ /* 0x000ea2000c1e9900 */
[----:B------:R-:W-:Y:S01]  /*0cc0*/  IMAD.MOV.U32 R12, RZ, RZ, RZ ;  /* 0x000000ffff0c7224 */ /* 0x000fe200078e00ff */
[----:B------:R-:W-:Y:S01]  /*0cd0*/  ISETP.GE.U32.AND P2, PT, R18, R9, PT ;  /* 0x000000091200720c */ /* 0x000fe20003f46070 */
[----:B--2---:R-:W-:Y:S01]  /*0ce0*/  @!P1 FADD R3, R14, -R17 ;  /* 0x800000110e039221 */ /* 0x004fe20000000000 */
[----:B------:R-:W-:-:S03]  /*0cf0*/  @!P1 MOV R17, RZ ;  /* 0x000000ff00119202 */ /* 0x000fc60000000f00 */
[----:B------:R-:W-:Y:S01]  /*0d00*/  @!P1 FMUL R12, R0, R3 ;  /* 0x00000003000c9220 */ /* 0x000fe20000400000 */
[----:B------:R-:W-:Y:S02]  /*0d10*/  FSEL R3, R7, 1, !P2 ;  /* 0x3f80000007037808 */ /* 0x000fe40005000000 */
[----:B------:R-:W-:Y:S02]  /*0d20*/  ISETP.NE.AND P2, PT, R4, RZ, PT ;  /* 0x000000ff0400720c */ /* 0x000fe40003f45270 */
[----:B------:R-:W0:Y:S04]  /*0d30*/  SHFL.UP PT, R11, R12, 0x1, RZ ;  /* 0x042000000c0b7989 */ /* 0x000e2800000e00ff */
[----:B------:R-:W1:Y:S01]  /*0d40*/  SHFL.UP PT, R18, R3, 0x1, RZ ;  /* 0x0420000003127989 */ /* 0x000e6200000e00ff */
[----:B0-----:R-:W-:-:S06]  /*0d50*/  FFMA R11, R3, R11, R12 ;  /* 0x0000000b030b7223 */ /* 0x001fcc000000000c */
[----:B-1----:R-:W-:Y:S01]  /*0d60*/  @P2 FMUL R3, R3, R18 ;  /* 0x0000001203032220 */ /* 0x002fe20000400000 */
[----:B------:R-:W-:Y:S02]  /*0d70*/  FSEL R14, R12, R11, !P2 ;  /* 0x0000000b0c0e7208 */ /* 0x000fe40005000000 */
[----:B------:R-:W-:Y:S02]  /*0d80*/  ISETP.GE.U32.AND P2, PT, R4, 0x2, PT ;  /* 0x000000020400780c */ /* 0x000fe40003f46070 */
[----:B------:R-:W-:Y:S04]  /*0d90*/  SHFL.UP PT, R16, R3, 0x2, RZ ;  /* 0x0440000003107989 */ /* 0x000fe800000e00ff */
[----:B------:R-:W0:Y:S02]  /*0da0*/  SHFL.UP PT, R11, R14, 0x2, RZ ;  /* 0x044000000e0b7989 */ /* 0x000e2400000e00ff */
[----:B0-----:R-:W-:-:S05]  /*0db0*/  FFMA R11, R3, R11, R14 ;  /* 0x0000000b030b7223 */ /* 0x001fca000000000e */
[----:B------:R-:W-:Y:S01]  /*0dc0*/  @P2 FMUL R3, R3, R16 ;  /* 0x0000001003032220 */ /* 0x000fe20000400000 */
[----:B------:R-:W-:-:S04]  /*0dd0*/  FSEL R12, R14, R11, !P2 ;  /* 0x0000000b0e0c7208 */ /* 0x000fc80005000000 */
[----:B------:R-:W-:Y:S01]  /*0de0*/  SHFL.UP PT, R16, R3, 0x4, RZ ;  /* 0x0480000003107989 */ /* 0x000fe200000e00ff */
[----:B------:R-:W-:-:S03]  /*0df0*/  ISETP.GE.U32.AND P2, PT, R4, 0x4, PT ;  /* 0x000000040400780c */ /* 0x000fc60003f46070 */
[----:B------:R-:W0:Y:S02]  /*0e00*/  SHFL.UP PT, R11, R12, 0x4, RZ ;  /* 0x048000000c0b7989 */ /* 0x000e2400000e00ff */
[----:B0-----:R-:W-:-:S08]  /*0e10*/  FFMA R11, R3, R11, R12 ;  /* 0x0000000b030b7223 */ /* 0x001fd0000000000c */
[----:B------:R-:W-:Y:S01]  /*0e20*/  @P2 FMUL R3, R3, R16 ;  /* 0x0000001003032220 */ /* 0x000fe20000400000 */
[----:B------:R-:W-:Y:S02]  /*0e30*/  @!P1 IMAD.IADD R16, R2, 0x1, R4 ;  /* 0x0000000102109824 */ /* 0x000fe400078e0204 */
[----:B------:R-:W-:Y:S01]  /*0e40*/  IMAD.MOV R2, RZ, RZ, -R13 ;  /* 0x000000ffff027224 */ /* 0x000fe200078e0a0d */
[----:B------:R-:W-:Y:S01]  /*0e50*/  FSEL R18, R12, R11, !P2 ;  /* 0x0000000b0c127208 */ /* 0x000fe20005000000 */
[----:B------:R-:W-:Y:S01]  /*0e60*/  SHFL.UP PT, R14, R3, 0x8, RZ ;  /* 0x05000000030e7989 */ /* 0x000fe200000e00ff */
[----:B------:R-:W-:Y:S01]  /*0e70*/  ISETP.GE.U32.AND P2, PT, R4, 0x8, PT ;  /* 0x000000080400780c */ /* 0x000fe20003f46070 */
[-C--:B------:R-:W-:Y:S01]  /*0e80*/  @!P1 IMAD.WIDE.U32 R16, R6, R9.reuse, R16 ;  /* 0x0000000906109225 */ /* 0x080fe200078e0010 */
[----:B------:R-:W-:Y:S01]  /*0e90*/  VIADDMNMX R2, R2, R9, 0x20, PT ;  /* 0x0000002002027446 */ /* 0x000fe20003800109 */
[----:B------:R-:W0:Y:S02]  /*0ea0*/  SHFL.UP PT, R11, R18, 0x8, RZ ;  /* 0x05000000120b7989 */ /* 0x000e2400000e00ff */
[----:B------:R-:W-:-:S02]  /*0eb0*/  IMAD.MOV.U32 R13, RZ, RZ, R10 ;  /* 0x000000ffff0d7224 */ /* 0x000fc400078e000a */
[----:B------:R-:W-:Y:S02]  /*0ec0*/  VIADD R2, R2, 0xffffffff ;  /* 0xffffffff02027836 */ /* 0x000fe40000000000 */
[----:B0-----:R-:W-:-:S04]  /*0ed0*/  FFMA R11, R3, R11, R18 ;  /* 0x0000000b030b7223 */ /* 0x001fc80000000012 */
[----:B------:R-:W-:Y:S02]  /*0ee0*/  @P2 FMUL R3, R3, R14 ;  /* 0x0000000e03032220 */ /* 0x000fe40000400000 */
[----:B------:R-:W0:Y:S01]  /*0ef0*/  @!P1 LDC.64 R14, c[0x0][0x3a0] ;  /* 0x0000e800ff0e9b82 */ /* 0x000e220000000a00 */
[----:B------:R-:W-:Y:S02]  /*0f00*/  FSEL R12, R18, R11, !P2 ;  /* 0x0000000b120c7208 */ /* 0x000fe40005000000 */
[----:B------:R-:W-:Y:S01]  /*0f10*/  SHFL.UP PT, R20, R3, 0x10, RZ ;  /* 0x0600000003147989 */ /* 0x000fe200000e00ff */
[----:B------:R-:W-:-:S03]  /*0f20*/  ISETP.GE.U32.AND P2, PT, R4, 0x10, PT ;  /* 0x000000100400780c */ /* 0x000fc60003f46070 */
[----:B------:R-:W1:Y:S01]  /*0f30*/  SHFL.UP PT, R11, R12, 0x10, RZ ;  /* 0x060000000c0b7989 */ /* 0x000e6200000e00ff */
[----:B0-----:R-:W-:-:S04]  /*0f40*/  @!P1 LEA R14, P3, R16, R14, 0x2 ;  /* 0x0000000e100e9211 */ /* 0x001fc800078610ff */
[----:B------:R-:W-:Y:S01]  /*0f50*/  @!P1 LEA.HI.X R15, R16, R15, R17, 0x2, P3 ;  /* 0x0000000f100f9211 */ /* 0x000fe200018f1411 */
[----:B-1----:R-:W-:-:S04]  /*0f60*/  FFMA R11, R3, R11, R12 ;  /* 0x0000000b030b7223 */ /* 0x002fc8000000000c */
[----:B------:R-:W-:Y:S01]  /*0f70*/  @P2 FMUL R3, R3, R20 ;  /* 0x0000001403032220 */ /* 0x000fe20000400000 */
[----:B------:R-:W-:-:S05]  /*0f80*/  FSEL R11, R12, R11, !P2 ;  /* 0x0000000b0c0b7208 */ /* 0x000fca0005000000 */
[----:B---3--:R-:W-:-:S05]  /*0f90*/  FFMA R11, R8, R3, R11 ;  /* 0x00000003080b7223 */ /* 0x008fca000000000b */
[----:B------:R0:W1:Y:S04]  /*0fa0*/  SHFL.IDX PT, R8, R11, R2, 0x1f ;  /* 0x00001f020b087589 */ /* 0x00006800000e0000 */
[----:B------:R0:W-:Y:S02]  /*0fb0*/  @!P1 STG.E desc[UR6][R14.64+0x4], R11 ;  /* 0x0000040b0e009986 */ /* 0x0001e4000c101906 */
.L_x_95:
[----:B------:R-:W-:Y:S05]  /*0fc0*/  @!P0 EXIT ;  /* 0x000000000000894d */ /* 0x000fea0003800000 */
[----:B0-----:R-:W0:Y:S01]  /*0fd0*/  LDC.64 R2, c[0x0][0x380] ;  /* 0x0000e000ff027b82 */ /* 0x001e220000000a00 */
[--C-:B------:R-:W-:Y:S01]  /*0fe0*/  IMAD.IADD R9, R9, 0x1, -R13.reuse ;  /* 0x0000000109097824 */ /* 0x100fe200078e0a0d */
[----:B------:R-:W-:Y:S01]  /*0ff0*/  IADD3 R12, PT, PT, R13, 0x20, RZ ;  /* 0x000000200d0c7810 */ /* 0x000fe20007ffe0ff */
[----:B------:R-:W-:Y:S01]  /*1000*/  IMAD.IADD R13, R4, 0x1, R13 ;  /* 0x00000001040d7824 */ /* 0x000fe200078e020d */
[----:B------:R-:W2:Y:S01]  /*1010*/  LDCU UR4, c[0x0][0x398] ;  /* 0x00007300ff0477ac */ /* 0x000ea20008000800 */
[----:B------:R-:W4:Y:S05]  /*1020*/  LDCU.64 UR8, c[0x0][0x3a0] ;  /* 0x00007400ff0877ac */ /* 0x000f2a0008000a00 */
.L_x_98:
[C---:B------:R-:W-:Y:S01]  /*1030*/  VIADD R20, R13.reuse, 0x20 ;  /* 0x000000200d147836 */ /* 0x040fe20000000000 */
[C---:B--2---:R-:W-:Y:S01]  /*1040*/  ISETP.GE.AND P1, PT, R13.reuse, UR4, PT ;  /* 0x000000040d007c0c */ /* 0x044fe2000bf26270 */
[----:B0-----:R-:W-:-:S03]  /*1050*/  IMAD.WIDE R16, R13, 0x4, R2 ;  /* 0x000000040d107825 */ /* 0x001fc600078e0202 */
[----:B------:R-:W-:-:S09]  /*1060*/  ISETP.GE.AND P0, PT, R20, UR4, PT ;  /* 0x0000000414007c0c */ /* 0x000fd2000bf06270 */
[----:B------:R-:W-:Y:S01]  /*1070*/  @!P1 IMAD.WIDE.U32 R18, R13, 0x4, R2 ;  /* 0x000000040d129825 */ /* 0x000fe200078e0002 */
[----:B------:R-:W2:Y:S03]  /*1080*/  @!P1 LDG.E.CONSTANT R21, desc[UR6][R16.64+-0x4] ;  /* 0xfffffc0610159981 */ /* 0x000ea6000c1e9900 */
[----:B------:R-:W0:Y:S01]  /*1090*/  @!P0 LDC.64 R10, c[0x0][0x380] ;  /* 0x0000e000ff0a8b82 */ /* 0x000e220000000a00 */
[----:B------:R-:W-:Y:S01]  /*10a0*/  VIADD R15, R12, 0xffffffe0 ;  /* 0xffffffe00c0f7836 */ /* 0x000fe20000000000 */
[----:B------:R5:W2:Y:S04]  /*10b0*/  @!P1 LDG.E.CONSTANT R18, desc[UR6][R18.64] ;  /* 0x0000000612129981 */ /* 0x000aa8000c1e9900 */
[----:B------:R-:W-:Y:S01]  /*10c0*/  @!P0 IADD3 R14, P2, PT, R15, R4, RZ ;  /* 0x000000040f0e8210 */ /* 0x000fe20007f5e0ff */
[----:B------:R-:W3:Y:S04]  /*10d0*/  @!P0 LDG.E.CONSTANT R23, desc[UR6][R16.64+0x7c] ;  /* 0x00007c0610178981 */ /* 0x000ee8000c1e9900 */
[----:B------:R-:W-:Y:S01]  /*10e0*/  @!P0 IMAD.X R22, RZ, RZ, RZ, P2 ;  /* 0x000000ffff168224 */ /* 0x000fe200010e06ff */
[----:B0-----:R-:W-:-:S04]  /*10f0*/  @!P0 LEA R10, P2, R14, R10, 0x2 ;  /* 0x0000000a0e0a8211 */ /* 0x001fc800078410ff */
[----:B------:R-:W-:-:S05]  /*1100*/  @!P0 LEA.HI.X R11, R14, R11, R22, 0x2, P2 ;  /* 0x0000000b0e0b8211 */ /* 0x000fca00010f1416 */
[----:B------:R-:W3:Y:S01]  /*1110*/  @!P0 LDG.E.CONSTANT R10, desc[UR6][R10.64+0x80] ;  /* 0x000080060a0a8981 */ /* 0x000ee2000c1e9900 */
[----:B------:R-:W-:Y:S01]  /*1120*/  HFMA2 R14, -RZ, RZ, 0, 0 ;  /* 0x00000000ff0e7431 */ /* 0x000fe200000001ff */
[----:B------:R-:W-:-:S04]  /*1130*/  ISETP.GE.AND P2, PT, R13, UR4, PT ;  /* 0x000000040d007c0c */ /* 0x000fc8000bf46270 */
[----:B-----5:R-:W-:Y:S02]  /*1140*/  FSEL R19, R7, 1, !P2 ;  /* 0x3f80000007137808 */ /* 0x020fe40005000000 */
[----:B------:R-:W-:Y:S02]  /*1150*/  ISETP.NE.AND P3, PT, R4, RZ, PT ;  /* 0x000000ff0400720c */ /* 0x000fe40003f65270 */
[----:B------:R-:W-:Y:S01]  /*1160*/  ISETP.GE.AND P2, PT, R20, UR4, PT ;  /* 0x0000000414007c0c */ /* 0x000fe2000bf46270 */
[----:B------:R-:W-:Y:S01]  /*1170*/  BSSY.RECONVERGENT B0, `(.L_x_96) ;  /* 0x0000053000007945 */ /* 0x000fe20003800200 */
[----:B--2---:R-:W-:-:S04]  /*1180*/  @!P1 FADD R21, R18, -R21 ;  /* 0x8000001512159221 */ /* 0x004fc80000000000 */
[----:B------:R-:W-:-:S05]  /*1190*/  @!P1 FMUL R14, R0, R21 ;  /* 0x00000015000e9220 */ /* 0x000fca0000400000 */
[----:B------:R-:W0:Y:S01]  /*11a0*/  SHFL.UP PT, R18, R14, 0x1, RZ ;  /* 0x042000000e127989 */ /* 0x000e2200000e00ff */
[----:B------:R-:W-:Y:S02]  /*11b0*/  IMAD.MOV.U32 R21, RZ, RZ, RZ ;  /* 0x000000ffff157224 */ /* 0x000fe400078e00ff */
[----:B---3--:R-:W-:Y:S01]  /*11c0*/  @!P0 FADD R25, R10, -R23 ;  /* 0x800000170a198221 */ /* 0x008fe20000000000 */
[----:B0-----:R-:W-:-:S03]  /*11d0*/  FFMA R23, R19, R18, R14 ;  /* 0x0000001213177223 */ /* 0x001fc6000000000e */
[----:B------:R-:W-:Y:S01]  /*11e0*/  @!P0 FMUL R21, R0, R25 ;  /* 0x0000001900158220 */ /* 0x000fe20000400000 */
[----:B------:R-:W0:Y:S01]  /*11f0*/  SHFL.UP PT, R10, R19, 0x1, RZ ;  /* 0x04200000130a7989 */ /* 0x000e2200000e00ff */
[----:B------:R-:W-:-:S03]  /*1200*/  FSEL R16, R14, R23, !P3 ;  /* 0x000000170e107208 */ /* 0x000fc60005800000 */
[----:B------:R-:W2:Y:S04]  /*1210*/  SHFL.UP PT, R18, R21, 0x1, RZ ;  /* 0x0420000015127989 */ /* 0x000ea800000e00ff */
[----:B------:R-:W3:Y:S01]  /*1220*/  SHFL.UP PT, R11, R16, 0x2, RZ ;  /* 0x04400000100b7989 */ /* 0x000ee200000e00ff */
[----:B------:R-:W-:Y:S02]  /*1230*/  FSEL R14, R7, 1, !P2 ;  /* 0x3f800000070e7808 */ /* 0x000fe40005000000 */
[----:B------:R-:W-:-:S03]  /*1240*/  ISETP.GE.U32.AND P2, PT, R4, 0x2, PT ;  /* 0x000000020400780c */ /* 0x000fc60003f46070 */
[----:B------:R-:W5:Y:S01]  /*1250*/  SHFL.UP PT, R17, R14, 0x1, RZ ;  /* 0x042000000e117989 */ /* 0x000f6200000e00ff */
[----:B0-----:R-:W-:Y:S01]  /*1260*/  @P3 FMUL R19, R19, R10 ;  /* 0x0000000a13133220 */ /* 0x001fe20000400000 */
[----:B--2---:R-:W-:-:S03]  /*1270*/  FFMA R18, R14, R18, R21 ;  /* 0x000000120e127223 */ /* 0x004fc60000000015 */
[----:B---3--:R-:W-:Y:S02]  /*1280*/  FFMA R11, R19, R11, R16 ;  /* 0x0000000b130b7223 */ /* 0x008fe40000000010 */
[----:B------:R-:W-:Y:S01]  /*1290*/  FSEL R23, R21, R18, !P3 ;  /* 0x0000001215177208 */ /* 0x000fe20005800000 */
[----:B------:R-:W0:Y:S02]  /*12a0*/  SHFL.UP PT, R10, R19, 0x2, RZ ;  /* 0x04400000130a7989 */ /* 0x000e2400000e00ff */
[----:B------:R-:W-:Y:S02]  /*12b0*/  FSEL R18, R16, R11, !P2 ;  /* 0x0000000b10127208 */ /* 0x000fe40005000000 */
[----:B------:R-:W2:Y:S04]  /*12c0*/  SHFL.UP PT, R16, R23, 0x2, RZ ;  /* 0x0440000017107989 */ /* 0x000ea800000e00ff */
[----:B------:R-:W3:Y:S01]  /*12d0*/  SHFL.UP PT, R11, R18, 0x4, RZ ;  /* 0x04800000120b7989 */ /* 0x000ee200000e00ff */
[----:B-----5:R-:W-:Y:S01]  /*12e0*/  @P3 FMUL R14, R14, R17 ;  /* 0x000000110e0e3220 */ /* 0x020fe20000400000 */
[----:B------:R-:W-:Y:S01]  /*12f0*/  ISETP.GE.U32.AND P3, PT, R4, 0x4, PT ;  /* 0x000000040400780c */ /* 0x000fe20003f66070 */
[----:B0-----:R-:W-:-:S02]  /*1300*/  @P2 FMUL R19, R19, R10 ;  /* 0x0000000a13132220 */ /* 0x001fc40000400000 */
[----:B--2---:R-:W-:-:S03]  /*1310*/  FFMA R16, R14, R16, R23 ;  /* 0x000000100e107223 */ /* 0x004fc60000000017 */
[----:B------:R-:W0:Y:S01]  /*1320*/  SHFL.UP PT, R10, R19, 0x4, RZ ;  /* 0x04800000130a7989 */ /* 0x000e2200000e00ff */
[----:B---3--:R-:W-:Y:S01]  /*1330*/  FFMA R11, R19, R11, R18 ;  /* 0x0000000b130b7223 */ /* 0x008fe20000000012 */
[----:B------:R-:W-:Y:S02]  /*1340*/  FSEL R21, R23, R16, !P2 ;  /* 0x0000001017157208 */ /* 0x000fe40005000000 */
[----:B------:R-:W2:Y:S02]  /*1350*/  SHFL.UP PT, R17, R14, 0x2, RZ ;  /* 0x044000000e117989 */ /* 0x000ea400000e00ff */
[----:B------:R-:W-:Y:S02]  /*1360*/  FSEL R16, R18, R11, !P3 ;  /* 0x0000000b12107208 */ /* 0x000fe40005800000 */
[----:B------:R-:W3:Y:S04]  /*1370*/  SHFL.UP PT, R20, R21, 0x4, RZ ;  /* 0x0480000015147989 */ /* 0x000ee800000e00ff */
[----:B------:R-:W5:Y:S01]  /*1380*/  SHFL.UP PT, R11, R16, 0x8, RZ ;  /* 0x05000000100b7989 */ /* 0x000f6200000e00ff */
[----:B0-----:R-:W-:Y:S01]  /*1390*/  @P3 FMUL R19, R19, R10 ;  /* 0x0000000a13133220 */ /* 0x001fe20000400000 */
[----:B--2---:R-:W-:-:S04]  /*13a0*/  @P2 FMUL R14, R14, R17 ;  /* 0x000000110e0e2220 */ /* 0x004fc80000400000 */
[----:B------:R-:W0:Y:S01]  /*13b0*/  SHFL.UP PT, R10, R19, 0x8, RZ ;  /* 0x05000000130a7989 */ /* 0x000e2200000e00ff */
[----:B------:R-:W-:Y:S01]  /*13c0*/  ISETP.GE.U32.AND P2, PT, R4, 0x8, PT ;  /* 0x000000080400780c */ /* 0x000fe20003f46070 */
[----:B---3--:R-:W-:Y:S02]  /*13d0*/  FFMA R20, R14, R20, R21 ;  /* 0x000000140e147223 */ /* 0x008fe40000000015 */
[----:B------:R-:W2:Y:S01]  /*13e0*/  SHFL.UP PT, R17, R14, 0x4, RZ ;  /* 0x048000000e117989 */ /* 0x000ea200000e00ff */
[----:B-----5:R-:W-:Y:S02]  /*13f0*/  FFMA R11, R19, R11, R16 ;  /* 0x0000000b130b7223 */ /* 0x020fe40000000010 */
[----:B------:R-:W-:-:S03]  /*1400*/  FSEL R23, R21, R20, !P3 ;  /* 0x0000001415177208 */ /* 0x000fc60005800000 */
[----:B------:R-:W-:Y:S02]  /*1410*/  FSEL R18, R16, R11, !P2 ;  /* 0x0000000b10127208 */ /* 0x000fe40005000000 */
[----:B------:R-:W3:Y:S04]  /*1420*/  SHFL.UP PT, R20, R23, 0x8, RZ ;  /* 0x0500000017147989 */ /* 0x000ee800000e00ff */
[----:B------:R-:W5:Y:S01]  /*1430*/  SHFL.UP PT, R11, R18, 0x10, RZ ;  /* 0x06000000120b7989 */ /* 0x000f6200000e00ff */
[----:B0-----:R-:W-:Y:S01]  /*1440*/  @P2 FMUL R19, R19, R10 ;  /* 0x0000000a13132220 */ /* 0x001fe20000400000 */
[----:B--2---:R-:W-:-:S04]  /*1450*/  @P3 FMUL R14, R14, R17 ;  /* 0x000000110e0e3220 */ /* 0x004fc80000400000 */
[----:B------:R-:W0:Y:S04]  /*1460*/  SHFL.UP PT, R16, R19, 0x10, RZ ;  /* 0x0600000013107989 */ /* 0x000e2800000e00ff */
[----:B------:R-:W2:Y:S01]  /*1470*/  SHFL.UP PT, R17, R14, 0x8, RZ ;  /* 0x050000000e117989 */ /* 0x000ea200000e00ff */
[----:B------:R-:W-:Y:S01]  /*1480*/  ISETP.GE.U32.AND P3, PT, R4, 0x10, PT ;  /* 0x000000100400780c */ /* 0x000fe20003f66070 */
[----:B---3--:R-:W-:Y:S01]  /*1490*/  FFMA R20, R14, R20, R23 ;  /* 0x000000140e147223 */ /* 0x008fe20000000017 */
[----:B-----5:R-:W-:-:S04]  /*14a0*/  FFMA R11, R19, R11, R18 ;  /* 0x0000000b130b7223 */ /* 0x020fc80000000012 */
[----:B------:R-:W-:Y:S02]  /*14b0*/  FSEL R21, R23, R20, !P2 ;  /* 0x0000001417157208 */ /* 0x000fe40005000000 */
[----:B------:R-:W-:Y:S02]  /*14c0*/  FSEL R20, R18, R11, !P3 ;  /* 0x0000000b12147208 */ /* 0x000fe40005800000 */
[----:B------:R-:W3:Y:S03]  /*14d0*/  @!P1 LDC.64 R10, c[0x0][0x3a0] ;  /* 0x0000e800ff0a9b82 */ /* 0x000ee60000000a00 */
[----:B0-----:R-:W-:Y:S01]  /*14e0*/  @P3 FMUL R19, R19, R16 ;  /* 0x0000001013133220 */ /* 0x001fe20000400000 */
[----:B------:R-:W-:-:S03]  /*14f0*/  VIMNMX R16, PT, PT, R9, 0x20, PT ;  /* 0x0000002009107848 */ /* 0x000fc60003fe0100 */
[----:B-1----:R-:W-:Y:S01]  /*1500*/  FFMA R19, R19, R8, R20 ;  /* 0x0000000813137223 */ /* 0x002fe20000000014 */
[----:B--2---:R-:W-:Y:S01]  /*1510*/  @P2 FMUL R14, R14, R17 ;  /* 0x000000110e0e2220 */ /* 0x004fe20000400000 */
[----:B------:R-:W-:Y:S02]  /*1520*/  VIADD R8, R16, 0xffffffff ;  /* 0xffffffff10087836 */ /* 0x000fe40000000000 */
[----:B------:R-:W-:Y:S02]  /*1530*/  @!P1 IMAD.MOV.U32 R16, RZ, RZ, R13 ;  /* 0x000000ffff109224 */ /* 0x000fe400078e000d */
[----:B------:R-:W-:Y:S01]  /*1540*/  @!P1 IMAD.MOV.U32 R17, RZ, RZ, RZ ;  /* 0x000000ffff119224 */ /* 0x000fe200078e00ff */
[----:B------:R-:W0:Y:S01]  /*1550*/  SHFL.UP PT, R18, R21, 0x10, RZ ;  /* 0x0600000015127989 */ /* 0x000e2200000e00ff */
[----:B------:R-:W-:-:S03]  /*1560*/  @!P1 IMAD.WIDE.U32 R16, R6, UR4, R16 ;  /* 0x0000000406109c25 */ /* 0x000fc6000f8e0010 */
[----:B------:R-:W1:Y:S01]  /*1570*/  SHFL.UP PT, R25, R14, 0x10, RZ ;  /* 0x060000000e197989 */ /* 0x000e6200000e00ff */
[----:B---3--:R-:W-:-:S03]  /*1580*/  @!P1 LEA R10, P2, R16, R10, 0x2 ;  /* 0x0000000a100a9211 */ /* 0x008fc600078410ff */
[----:B------:R-:W2:Y:S01]  /*1590*/  SHFL.IDX PT, R23, R19, R8, 0x1f ;  /* 0x00001f0813177589 */ /* 0x000ea200000e0000 */
[----:B------:R-:W-:-:S05]  /*15a0*/  @!P1 LEA.HI.X R11, R16, R11, R17, 0x2, P2 ;  /* 0x0000000b100b9211 */ /* 0x000fca00010f1411 */
[----:B------:R3:W-:Y:S01]  /*15b0*/  @!P1 STG.E desc[UR6][R10.64], R19 ;  /* 0x000000130a009986 */ /* 0x0007e2000c101906 */
[----:B------:R-:W-:Y:S01]  /*15c0*/  MOV R20, 0x20 ;  /* 0x0000002000147802 */ /* 0x000fe20000000f00 */
[----:B0-----:R-:W-:-:S03]  /*15d0*/  FFMA R18, R14, R18, R21 ;  /* 0x000000120e127223 */ /* 0x001fc60000000015 */
[----:B------:R-:W-:Y:S01]  /*15e0*/  VIADDMNMX R16, R9, -R20, 0x20, PT ;  /* 0x0000002009107446 */ /* 0x000fe20003800914 */
[----:B-1----:R-:W-:Y:S01]  /*15f0*/  @P3 FMUL R14, R14, R25 ;  /* 0x000000190e0e3220 */ /* 0x002fe20000400000 */
[----:B------:R-:W-:-:S03]  /*1600*/  FSEL R18, R21, R18, !P3 ;  /* 0x0000001215127208 */ /* 0x000fc60005800000 */
[----:B------:R-:W-:Y:S02]  /*1610*/  VIADD R16, R16, 0xffffffff ;  /* 0xffffffff10107836 */ /* 0x000fe40000000000 */
[----:B--2---:R-:W-:Y:S01]  /*1620*/  FFMA R23, R23, R14, R18 ;  /* 0x0000000e17177223 */ /* 0x004fe20000000012 */
[----:B---3--:R-:W-:Y:S06]  /*1630*/  @P0 BRA `(.L_x_97) ;  /* 0x0000000000180947 */ /* 0x008fec0003800000 */
[----:B------:R-:W-:-:S05]  /*1640*/  IADD3 R10, P0, PT, R15, R4, RZ ;  /* 0x000000040f0a7210 */ /* 0x000fca0007f1e0ff */
[----:B------:R-:W-:Y:S02]  /*1650*/  IMAD.X R11, RZ, RZ, RZ, P0 ;  /* 0x000000ffff0b7224 */ /* 0x000fe400000e06ff */
[----:B------:R-:W-:-:S03]  /*1660*/  IMAD.WIDE.U32 R10, R6, UR4, R10 ;  /* 0x00000004060a7c25 */ /* 0x000fc6000f8e000a */
[----:B----4-:R-:W-:-:S04]  /*1670*/  LEA R14, P0, R10, UR8, 0x2 ;  /* 0x000000080a0e7c11 */ /* 0x010fc8000f8010ff */
[----:B------:R-:W-:-:S05]  /*1680*/  LEA.HI.X R15, R10, UR9, R11, 0x2, P0 ;  /* 0x000000090a0f7c11 */ /* 0x000fca00080f140b */
[----:B------:R0:W-:Y:S04]  /*1690*/  STG.E desc[UR6][R14.64+0x80], R23 ;  /* 0x000080170e007986 */ /* 0x0001e8000c101906 */
.L_x_97:
[----:B----4-:R-:W-:Y:S05]  /*16a0*/  BSYNC.RECONVERGENT B0 ;  /* 0x0000000000007941 */ /* 0x010fea0003800200 */
.L_x_96:
[C---:B------:R-:W-:Y:S01]  /*16b0*/  VIADD R10, R12.reuse, 0x20 ;  /* 0x000000200c0a7836 */ /* 0x040fe20000000000 */
[----:B------:R1:W2:Y:S01]  /*16c0*/  SHFL.IDX PT, R8, R23, R16, 0x1f ;  /* 0x00001f1017087589 */ /* 0x0002a200000e0000 */
[----:B------:R-:W-:Y:S01]  /*16d0*/  VIADD R12, R12, 0x40 ;  /* 0x000000400c0c7836 */ /* 0x000fe20000000000 */
[----:B------:R-:W-:Y:S01]  /*16e0*/  IADD3 R13, PT, PT, R13, 0x40, RZ ;  /* 0x000000400d0d7810 */ /* 0x000fe20007ffe0ff */
[----:B------:R-:W-:Y:S01]  /*16f0*/  VIADD R9, R9, 0xffffffc0 ;  /* 0xffffffc009097836 */ /* 0x000fe20000000000 */
[----:B------:R-:W-:-:S13]  /*1700*/  ISETP.GE.AND P0, PT, R10, UR4, PT ;  /* 0x000000040a007c0c */ /* 0x000fda000bf06270 */
[----:B-1----:R-:W-:Y:S05]  /*1710*/  @!P0 BRA `(.L_x_98) ;  /* 0xfffffff800448947 */ /* 0x002fea000383ffff */
[----:B------:R-:W-:Y:S05]  /*1720*/  EXIT ;  /* 0x000000000000794d */ /* 0x000fea0003800000 */
        .weak           $__internal_2_$__cuda_sm3x_div_rn_noftz_f32_slowpath
        .type           $__internal_2_$__cuda_sm3x_div_rn_noftz_f32_slowpath,@function
        .size           $__internal_2_$__cuda_sm3x_div_rn_noftz_f32_slowpath,(.L_x_110 - $__internal_2_$__cuda_sm3x_div_rn_noftz_f32_slowpath)
$__internal_2_$__cuda_sm3x_div_rn_noftz_f32_slowpath:
[----:B------:R-:W-:Y:S02]  /*1730*/  SHF.R.U32.HI R9, RZ, 0x17, R3 ;  /* 0x00000017ff097819 */ /* 0x000fe40000011603 */
[----:B------:R-:W-:Y:S02]  /*1740*/  SHF.R.U32.HI R7, RZ, 0x17, R0 ;  /* 0x00000017ff077819 */ /* 0x000fe40000011600 */
[----:B------:R-:W-:Y:S02]  /*1750*/  LOP3.LUT R14, R9, 0xff, RZ, 0xc0, !PT ;  /* 0x000000ff090e7812 */ /* 0x000fe400078ec0ff */
[----:B------:R-:W-:-:S03]  /*1760*/  LOP3.LUT R12, R7, 0xff, RZ, 0xc0, !PT ;  /* 0x000000ff070c7812 */ /* 0x000fc600078ec0ff */
[----:B------:R-:W-:Y:S02]  /*1770*/  VIADD R10, R14, 0xffffffff ;  /* 0xffffffff0e0a7836 */ /* 0x000fe40000000000 */
[----:B------:R-:W-:-:S03]  /*1780*/  VIADD R9, R12, 0xffffffff ;  /* 0xffffffff0c097836 */ /* 0x000fc60000000000 */
[----:B------:R-:W-:-:S04]  /*1790*/  ISETP.GT.U32.AND P1, PT, R10, 0xfd, PT ;  /* 0x000000fd0a00780c */ /* 0x000fc80003f24070 */
[----:B------:R-:W-:-:S13]  /*17a0*/  ISETP.GT.U32.OR P1, PT, R9, 0xfd, P1 ;  /* 0x000000fd0900780c */ /* 0x000fda0000f24470 */
[----:B------:R-:W-:Y:S01]  /*17b0*/  @!P1 IMAD.MOV.U32 R7, RZ, RZ, RZ ;  /* 0x000000ffff079224 */ /* 0x000fe200078e00ff */
[----:B------:R-:W-:Y:S06]  /*17c0*/  @!P1 BRA `(.L_x_99) ;  /* 0x00000000005c9947 */ /* 0x000fec0003800000 */
[----:B------:R-:W-:Y:S02]  /*17d0*/  FSETP.GTU.FTZ.AND P1, PT, |R0|, +INF , PT ;  /* 0x7f8000000000780b */ /* 0x000fe40003f3c200 */
[----:B------:R-:W-:-:S04]  /*17e0*/  FSETP.GTU.FTZ.AND P2, PT, |R3|, +INF , PT ;  /* 0x7f8000000300780b */ /* 0x000fc80003f5c200 */
[----:B------:R-:W-:-:S13]  /*17f0*/  PLOP3.LUT P1, PT, P1, P2, PT, 0xf8, 0x8f ;  /* 0x00000000008f781c */ /* 0x000fda0000f25f70 */
[----:B------:R-:W-:Y:S05]  /*1800*/  @P1 BRA `(.L_x_100) ;  /* 0x0000000400441947 */ /* 0x000fea0003800000 */
[----:B------:R-:W-:-:S13]  /*1810*/  LOP3.LUT P1, RZ, R3, 0x7fffffff, R0, 0xc8, !PT ;  /* 0x7fffffff03ff7812 */ /* 0x000fda000782c800 */
[----:B------:R-:W-:Y:S05]  /*1820*/  @!P1 BRA `(.L_x_101) ;  /* 0x0000000400349947 */ /* 0x000fea0003800000 */
[C---:B------:R-:W-:Y:S02]  /*1830*/  FSETP.NEU.FTZ.AND P2, PT, |R0|.reuse, +INF , PT ;  /* 0x7f8000000000780b */ /* 0x040fe40003f5d200 */
[----:B------:R-:W-:Y:S02]  /*1840*/  FSETP.NEU.FTZ.AND P3, PT, |R3|, +INF , PT ;  /* 0x7f8000000300780b */ /* 0x000fe40003f7d200 */
[----:B------:R-:W-:-:S11]  /*1850*/  FSETP.NEU.FTZ.AND P1, PT, |R0|, +INF , PT ;  /* 0x7f8000000000780b */ /* 0x000fd60003f3d200 */
[----:B------:R-:W-:Y:S05]  /*1860*/  @!P3 BRA !P2, `(.L_x_101) ;  /* 0x000000040024b947 */ /* 0x000fea0005000000 */
[----:B------:R-:W-:-:S04]  /*1870*/  LOP3.LUT P2, RZ, R0, 0x7fffffff, RZ, 0xc0, !PT ;  /* 0x7fffffff00ff7812 */ /* 0x000fc8000784c0ff */
[----:B------:R-:W-:-:S13]  /*1880*/  PLOP3.LUT P2, PT, P3, P2, PT, 0x2f, 0xf2 ;  /* 0x0000000000f2781c */ /* 0x000fda0001f44577 */
[----:B------:R-:W-:Y:S05]  /*1890*/  @P2 BRA `(.L_x_102) ;  /* 0x0000000400102947 */ /* 0x000fea0003800000 */
[----:B------:R-:W-:-:S04]  /*18a0*/  LOP3.LUT P2, RZ, R3, 0x7fffffff, RZ, 0xc0, !PT ;  /* 0x7fffffff03ff7812 */ /* 0x000fc8000784c0ff */
[----:B------:R-:W-:-:S13]  /*18b0*/  PLOP3.LUT P1, PT, P1, P2, PT, 0x2f, 0xf2 ;  /* 0x0000000000f2781c */ /* 0x000fda0000f24577 */
[----:B------:R-:W-:Y:S05]  /*18c0*/  @P1 BRA `(.L_x_103) ;  /* 0x0000000000f81947 */ /* 0x000fea0003800000 */
[----:B------:R-:W-:Y:S02]  /*18d0*/  ISETP.GE.AND P1, PT, R9, RZ, PT ;  /* 0x000000ff0900720c */ /* 0x000fe40003f26270 */
[----:B------:R-:W-:-:S11]  /*18e0*/  ISETP.GE.AND P2, PT, R10, RZ, PT ;  /* 0x000000ff0a00720c */ /* 0x000fd60003f46270 */
[----:B------:R-:W-:Y:S01]  /*18f0*/  @P1 MOV R7, RZ ;  /* 0x000000ff00071202 */ /* 0x000fe20000000f00 */
[----:B------:R-:W-:Y:S02]  /*1900*/  @!P1 IMAD.MOV.U32 R7, RZ, RZ, -0x40 ;  /* 0xffffffc0ff079424 */ /* 0x000fe400078e00ff */
[----:B------:R-:W-:Y:S01]  /*1910*/  @!P1 FFMA R0, R0, 1.84467440737095516160e+19, RZ ;  /* 0x5f80000000009823 */ /* 0x000fe200000000ff */
[----:B------:R-:W-:Y:S01]  /*1920*/  @!P2 FFMA R3, R3, 1.84467440737095516160e+19, RZ ;  /* 0x5f8000000303a823 */ /* 0x000fe200000000ff */
[----:B------:R-:W-:-:S07]  /*1930*/  @!P2 VIADD R7, R7, 0x40 ;  /* 0x000000400707a836 */ /* 0x000fce0000000000 */
.L_x_99:
[----:B------:R-:W-:-:S05]  /*1940*/  LEA R10, R14, 0xc0800000, 0x17 ;  /* 0xc08000000e0a7811 */ /* 0x000fca00078eb8ff */
[----:B------:R-:W-:Y:S02]  /*1950*/  IMAD.IADD R10, R3, 0x1, -R10 ;  /* 0x00000001030a7824 */ /* 0x000fe400078e0a0a */
[----:B------:R-:W-:Y:S02]  /*1960*/  VIADD R3, R12, 0xffffff81 ;  /* 0xffffff810c037836 */ /* 0x000fe40000000000 */
[----:B------:R0:W1:Y:S01]  /*1970*/  MUFU.RCP R9, R10 ;  /* 0x0000000a00097308 */ /* 0x0000620000001000 */
[----:B------:R-:W-:Y:S01]  /*1980*/  FADD.FTZ R11, -R10, -RZ ;  /* 0x800000ff0a0b7221 */ /* 0x000fe20000010100 */
[C---:B------:R-:W-:Y:S01]  /*1990*/  IMAD R0, R3.reuse, -0x800000, R0 ;  /* 0xff80000003007824 */ /* 0x040fe200078e0200 */
[----:B0-----:R-:W-:-:S04]  /*19a0*/  IADD3 R10, PT, PT, R3, 0x7f, -R14 ;  /* 0x0000007f030a7810 */ /* 0x001fc80007ffe80e */
[----:B------:R-:W-:Y:S01]  /*19b0*/  IADD3 R10, PT, PT, R10, R7, RZ ;  /* 0x000000070a0a7210 */ /* 0x000fe20007ffe0ff */
[----:B-1----:R-:W-:-:S04]  /*19c0*/  FFMA R12, R9, R11, 1 ;  /* 0x3f800000090c7423 */ /* 0x002fc8000000000b */
[----:B------:R-:W-:-:S04]  /*19d0*/  FFMA R16, R9, R12, R9 ;  /* 0x0000000c09107223 */ /* 0x000fc80000000009 */
[----:B------:R-:W-:-:S04]  /*19e0*/  FFMA R9, R0, R16, RZ ;  /* 0x0000001000097223 */ /* 0x000fc800000000ff */
[----:B------:R-:W-:-:S04]  /*19f0*/  FFMA R12, R11, R9, R0 ;  /* 0x000000090b0c7223 */ /* 0x000fc80000000000 */
[----:B------:R-:W-:-:S04]  /*1a00*/  FFMA R9, R16, R12, R9 ;  /* 0x0000000c10097223 */ /* 0x000fc80000000009 */
[----:B------:R-:W-:-:S04]  /*1a10*/  FFMA R12, R11, R9, R0 ;  /* 0x000000090b0c7223 */ /* 0x000fc80000000000 */
[----:B------:R-:W-:-:S05]  /*1a20*/  FFMA R0, R16, R12, R9 ;  /* 0x0000000c10007223 */ /* 0x000fca0000000009 */
[----:B------:R-:W-:-:S04]  /*1a30*/  SHF.R.U32.HI R3, RZ, 0x17, R0 ;  /* 0x00000017ff037819 */ /* 0x000fc80000011600 */
[----:B------:R-:W-:-:S05]  /*1a40*/  LOP3.LUT R3, R3, 0xff, RZ, 0xc0, !PT ;  /* 0x000000ff03037812 */ /* 0x000fca00078ec0ff */
[----:B------:R-:W-:-:S04]  /*1a50*/  IMAD.IADD R11, R3, 0x1, R10 ;  /* 0x00000001030b7824 */ /* 0x000fc800078e020a */
[----:B------:R-:W-:-:S05]  /*1a60*/  VIADD R3, R11, 0xffffffff ;  /* 0xffffffff0b037836 */ /* 0x000fca0000000000 */
[----:B------:R-:W-:-:S13]  /*1a70*/  ISETP.GE.U32.AND P1, PT, R3, 0xfe, PT ;  /* 0x000000fe0300780c */ /* 0x000fda0003f26070 */
[----:B------:R-:W-:Y:S05]  /*1a80*/  @!P1 BRA `(.L_x_104) ;  /* 0x0000000000809947 */ /* 0x000fea0003800000 */
[----:B------:R-:W-:-:S13]  /*1a90*/  ISETP.GT.AND P1, PT, R11, 0xfe, PT ;  /* 0x000000fe0b00780c */ /* 0x000fda0003f24270 */
[----:B------:R-:W-:Y:S05]  /*1aa0*/  @P1 BRA `(.L_x_105) ;  /* 0x00000000006c1947 */ /* 0x000fea0003800000 */
[----:B------:R-:W-:-:S13]  /*1ab0*/  ISETP.GE.AND P1, PT, R11, 0x1, PT ;  /* 0x000000010b00780c */ /* 0x000fda0003f26270 */
[----:B------:R-:W-:Y:S05]  /*1ac0*/  @P1 BRA `(.L_x_106) ;  /* 0x0000000000981947 */ /* 0x000fea0003800000 */
[----:B------:R-:W-:Y:S02]  /*1ad0*/  ISETP.GE.AND P1, PT, R11, -0x18, PT ;  /* 0xffffffe80b00780c */ /* 0x000fe40003f26270 */
[----:B------:R-:W-:-:S11]  /*1ae0*/  LOP3.LUT R0, R0, 0x80000000, RZ, 0xc0, !PT ;  /* 0x8000000000007812 */ /* 0x000fd600078ec0ff */
[----:B------:R-:W-:Y:S05]  /*1af0*/  @!P1 BRA `(.L_x_106) ;  /* 0x00000000008c9947 */ /* 0x000fea0003800000 */
[CCC-:B------:R-:W-:Y:S01]  /*1b00*/  FFMA.RZ R3, R16.reuse, R12.reuse, R9.reuse ;  /* 0x0000000c10037223 */ /* 0x1c0fe2000000c009 */
[CCC-:B------:R-:W-:Y:S01]  /*1b10*/  FFMA.RM R10, R16.reuse, R12.reuse, R9.reuse ;  /* 0x0000000c100a7223 */ /* 0x1c0fe20000004009 */
[C---:B------:R-:W-:Y:S02]  /*1b20*/  ISETP.NE.AND P3, PT, R11.reuse, RZ, PT ;  /* 0x000000ff0b00720c */ /* 0x040fe40003f65270 */
[----:B------:R-:W-:Y:S02]  /*1b30*/  ISETP.NE.AND P2, PT, R11, RZ, PT ;  /* 0x000000ff0b00720c */ /* 0x000fe40003f45270 */
[----:B------:R-:W-:Y:S01]  /*1b40*/  LOP3.LUT R7, R3, 0x7fffff, RZ, 0xc0, !PT ;  /* 0x007fffff03077812 */ /* 0x000fe200078ec0ff */
[----:B------:R-:W-:Y:S01]  /*1b50*/  FFMA.RP R3, R16, R12, R9 ;  /* 0x0000000c10037223 */ /* 0x000fe20000008009 */
[----:B------:R-:W-:Y:S02]  /*1b60*/  VIADD R12, R11, 0x20 ;  /* 0x000000200b0c7836 */ /* 0x000fe40000000000 */
[----:B------:R-:W-:Y:S01]  /*1b70*/  LOP3.LUT R7, R7, 0x800000, RZ, 0xfc, !PT ;  /* 0x0080000007077812 */ /* 0x000fe200078efcff */
[----:B------:R-:W-:Y:S01]  /*1b80*/  IMAD.MOV R9, RZ, RZ, -R11 ;  /* 0x000000ffff097224 */ /* 0x000fe200078e0a0b */
[----:B------:R-:W-:-:S02]  /*1b90*/  FSETP.NEU.FTZ.AND P1, PT, R3, R10, PT ;  /* 0x0000000a0300720b */ /* 0x000fc40003f3d000 */
[----:B------:R-:W-:Y:S02]  /*1ba0*/  SHF.L.U32 R12, R7, R12, RZ ;  /* 0x0000000c070c7219 */ /* 0x000fe400000006ff */
[----:B------:R-:W-:Y:S02]  /*1bb0*/  SEL R10, R9, RZ, P3 ;  /* 0x000000ff090a7207 */ /* 0x000fe40001800000 */
[----:B------:R-:W-:Y:S02]  /*1bc0*/  ISETP.NE.AND P2, PT, R12, RZ, P2 ;  /* 0x000000ff0c00720c */ /* 0x000fe40001745270 */
[----:B------:R-:W-:Y:S02]  /*1bd0*/  SHF.R.U32.HI R10, RZ, R10, R7 ;  /* 0x0000000aff0a7219 */ /* 0x000fe40000011607 */
[----:B------:R-:W-:Y:S02]  /*1be0*/  PLOP3.LUT P1, PT, P1, P2, PT, 0xf8, 0x8f ;  /* 0x00000000008f781c */ /* 0x000fe40000f25f70 */
[----:B------:R-:W-:-:S02]  /*1bf0*/  SHF.R.U32.HI R12, RZ, 0x1, R10 ;  /* 0x00000001ff0c7819 */ /* 0x000fc4000001160a */
[----:B------:R-:W-:-:S04]  /*1c00*/  SEL R3, RZ, 0x1, !P1 ;  /* 0x00000001ff037807 */ /* 0x000fc80004800000 */
[----:B------:R-:W-:-:S04]  /*1c10*/  LOP3.LUT R3, R3, 0x1, R12, 0xf8, !PT ;  /* 0x0000000103037812 */ /* 0x000fc800078ef80c */
[----:B------:R-:W-:-:S04]  /*1c20*/  LOP3.LUT R3, R3, R10, RZ, 0xc0, !PT ;  /* 0x0000000a03037212 */ /* 0x000fc800078ec0ff */
[----:B------:R-:W-:-:S04]  /*1c30*/  IADD3 R3, PT, PT, R12, R3, RZ ;  /* 0x000000030c037210 */ /* 0x000fc80007ffe0ff */
[----:B------:R-:W-:Y:S01]  /*1c40*/  LOP3.LUT R0, R3, R0, RZ, 0xfc, !PT ;  /* 0x0000000003007212 */ /* 0x000fe200078efcff */
[----:B------:R-:W-:Y:S06]  /*1c50*/  BRA `(.L_x_106) ;  /* 0x0000000000347947 */ /* 0x000fec0003800000 */
.L_x_105:
[----:B------:R-:W-:-:S04]  /*1c60*/  LOP3.LUT R0, R0, 0x80000000, RZ, 0xc0, !PT ;  /* 0x8000000000007812 */ /* 0x000fc800078ec0ff */
[----:B------:R-:W-:Y:S01]  /*1c70*/  LOP3.LUT R0, R0, 0x7f800000, RZ, 0xfc, !PT ;  /* 0x7f80000000007812 */ /* 0x000fe200078efcff */
[----:B------:R-:W-:Y:S06]  /*1c80*/  BRA `(.L_x_106) ;  /* 0x0000000000287947 */ /* 0x000fec0003800000 */
.L_x_104:
[----:B------:R-:W-:Y:S01]  /*1c90*/  IMAD R0, R10, 0x800000, R0 ;  /* 0x008000000a007824 */ /* 0x000fe200078e0200 */
[----:B------:R-:W-:Y:S06]  /*1ca0*/  BRA `(.L_x_106) ;  /* 0x0000000000207947 */ /* 0x000fec0003800000 */
.L_x_103:
[----:B------:R-:W-:-:S04]  /*1cb0*/  LOP3.LUT R0, R3, 0x80000000, R0, 0x48, !PT ;  /* 0x8000000003007812 */ /* 0x000fc800078e4800 */
[----:B------:R-:W-:Y:S01]  /*1cc0*/  LOP3.LUT R0, R0, 0x7f800000, RZ, 0xfc, !PT ;  /* 0x7f80000000007812 */ /* 0x000fe200078efcff */
[----:B------:R-:W-:Y:S06]  /*1cd0*/  BRA `(.L_x_106) ;  /* 0x0000000000147947 */ /* 0x000fec0003800000 */
.L_x_102:
[----:B------:R-:W-:Y:S01]  /*1ce0*/  LOP3.LUT R0, R3, 0x80000000, R0, 0x48, !PT ;  /* 0x8000000003007812 */ /* 0x000fe200078e4800 */
[----:B------:R-:W-:Y:S06]  /*1cf0*/  BRA `(.L_x_106) ;  /* 0x00000000000c7947 */ /* 0x000fec0003800000 */
.L_x_101:
[----:B------:R-:W0:Y:S01]  /*1d00*/  MUFU.RSQ R0, -QNAN ;  /* 0xffc0000000007908 */ /* 0x000e220000001400 */
[----:B------:R-:W-:Y:S05]  /*1d10*/  BRA `(.L_x_106) ;  /* 0x0000000000047947 */ /* 0x000fea0003800000 */
.L_x_100:
[----:B------:R-:W-:-:S07]  /*1d20*/  FADD.FTZ R0, R0, R3 ;  /* 0x0000000300007221 */ /* 0x000fce0000010000 */
.L_x_106:
[----:B------:R-:W-:-:S04]  /*1d30*/  IMAD.MOV.U32 R3, RZ, RZ, 0x0 ;  /* 0x00000000ff037424 */ /* 0x000fc800078e00ff */
[----:B0-----:R-:W-:Y:S05]  /*1d40*/  RET.REL.NODEC R2 `(highpass_batch_warp_scan_f32) ;  /* 0xffffffe002ac7950 */ /* 0x001fea0003c3ffff */
.L_x_107:
        /* <DEDUP_REMOVED lines=11> */
.L_x_110:


//--------------------- .nv.shared.reserved.0     --------------------------
	.section	.nv.shared.reserved.0,"aw",@nobits
	.weak		__nv_reservedSMEM_offset_0_alias
	.size		__nv_reservedSMEM_offset_0_alias, 0, 64
	.other		__nv_reservedSMEM_offset_0_alias,@"STO_CUDA_RESERVED_SHARED STV_DEFAULT"
__nv_reservedSMEM_offset_0_alias:
	.zero		0
	.zero		64


//--------------------- .nv.constant0.highpass_many_series_one_param_time_major_f32 --------------------------
	.section	.nv.constant0.highpass_many_series_one_param_time_major_f32,"a",@progbits
	.sectionflags	@""
	.align	4
.nv.constant0.highpass_many_series_one_param_time_major_f32:
	.zero		936


//--------------------- .nv.constant0.highpass_batch_f32 --------------------------
	.section	.nv.constant0.highpass_batch_f32,"a",@progbits
	.sectionflags	@""
	.align	4
.nv.constant0.highpass_batch_f32:
	.zero		936


//--------------------- .nv.constant0.highpass_batch_warp_scan_f32 --------------------------
	.section	.nv.constant0.highpass_batch_warp_scan_f32,"a",@progbits
	.sectionflags	@""
	.align	4
.nv.constant0.highpass_batch_warp_scan_f32:
	.zero		936


//--------------------- SYMBOLS --------------------------

	.type		.nv.reservedSmem.offset0,@object
	.size		.nv.reservedSmem.offset0,0x4
